# CuTe-DSL kernel — source=cudnn_frontend_dsl family=nsa_select
# config = {"dtype": "BFloat16", "head_dim": 256, "block_size": 32}


// ===== COMPILED SASS (sm_100a) =====

	.target	sm_100a

	.elftype	@"ET_EXEC"


//--------------------- .note.nv.tkinfo           --------------------------
	.section	.note.nv.tkinfo,"",@"SHT_NOTE"
	.sectionflags	@"SHF_NOTE_NV_TKINFO"
	.tkinfo
        /*0018*/ 	.word	0x00000081
        /*0030*/ 	.string	""
        /*0030*/ 	.string	"ptxas"
        /*0030*/ 	.string	"Cuda compilation tools, release 12.9, V12.9.83"
        /*0030*/ 	.string	"Build system must define TOOLS_VERSION_EXTENDED"
        /*0030*/ 	.string	"-O 3 -arch sm_100a "



//--------------------- .note.nv.cuver            --------------------------
	.section	.note.nv.cuver,"",@"SHT_NOTE"
	.sectionflags	@"SHF_NOTE_NV_CUVER"
        /*0018*/ 	.short	0x0001
        /*001a*/ 	.short	0x0064
        /*001c*/ 	.short	0x0001
        /*001e*/ 	.short	0x0000
        /*0020*/ 	.short	0x0001
        /*0022*/ 	.short	0x0000


//--------------------- .nv.info                  --------------------------
	.section	.nv.info,"",@"SHT_CUDA_INFO"
	.align	4


	//----- nvinfo : EIATTR_REGCOUNT
	.align		4
        /*0000*/ 	.byte	0x04, 0x2f
        /*0002*/ 	.short	(.L_1 - .L_0)
	.align		4
.L_0:
        /*0004*/ 	.word	index@(kernel_cutlass_kernel_cudnnnative_sparse_attentionselectionNSA_select_attn_fwd_hmmaHopperSelectAttentionFwd_object_at__CopyAtom_ThrID10_TVLayoutSrc112801_TVLayoutDst112801_Valuetypebf16_t_0)
        /*0008*/ 	.word	0x000000fd


	//----- nvinfo : EIATTR_FRAME_SIZE
	.align		4
.L_1:
        /*000c*/ 	.byte	0x04, 0x11
        /*000e*/ 	.short	(.L_3 - .L_2)
	.align		4
.L_2:
        /*0010*/ 	.word	index@(kernel_cutlass_kernel_cudnnnative_sparse_attentionselectionNSA_select_attn_fwd_hmmaHopperSelectAttentionFwd_object_at__CopyAtom_ThrID10_TVLayoutSrc112801_TVLayoutDst112801_Valuetypebf16_t_0)
        /*0014*/ 	.word	0x00000000


	//----- nvinfo : EIATTR_MIN_STACK_SIZE
	.align		4
.L_3:
        /*0018*/ 	.byte	0x04, 0x12
        /*001a*/ 	.short	(.L_5 - .L_4)
	.align		4
.L_4:
        /*001c*/ 	.word	index@(kernel_cutlass_kernel_cudnnnative_sparse_attentionselectionNSA_select_attn_fwd_hmmaHopperSelectAttentionFwd_object_at__CopyAtom_ThrID10_TVLayoutSrc112801_TVLayoutDst112801_Valuetypebf16_t_0)
        /*0020*/ 	.word	0x00000000
.L_5:


//--------------------- .nv.info.kernel_cutlass_kernel_cudnnnative_sparse_attentionselectionNSA_select_attn_fwd_hmmaHopperSelectAttentionFwd_object_at__CopyAtom_ThrID10_TVLayoutSrc112801_TVLayoutDst112801_Valuetypebf16_t_0 --------------------------
	.section	.nv.info.kernel_cutlass_kernel_cudnnnative_sparse_attentionselectionNSA_select_attn_fwd_hmmaHopperSelectAttentionFwd_object_at__CopyAtom_ThrID10_TVLayoutSrc112801_TVLayoutDst112801_Valuetypebf16_t_0,"",@"SHT_CUDA_INFO"
	.sectionflags	@""
	.align	4


	//----- nvinfo : EIATTR_CUDA_API_VERSION
	.align		4
        /*0000*/ 	.byte	0x04, 0x37
        /*0002*/ 	.short	(.L_7 - .L_6)
.L_6:
        /*0004*/ 	.word	0x00000081


	//----- nvinfo : EIATTR_KPARAM_INFO
	.align		4
.L_7:
        /*0008*/ 	.byte	0x04, 0x17
        /*000a*/ 	.short	(.L_9 - .L_8)
.L_8:
        /*000c*/ 	.word	0x00000000
        /*0010*/ 	.short	0x0009
        /*0012*/ 	.short	0x0228
        /*0014*/ 	.byte	0x00, 0xf0, 0x11, 0x00


	//----- nvinfo : EIATTR_KPARAM_INFO
	.align		4
.L_9:
        /*0018*/ 	.byte	0x04, 0x17
        /*001a*/ 	.short	(.L_11 - .L_10)
.L_10:
        /*001c*/ 	.word	0x00000000
        /*0020*/ 	.short	0x0008
        /*0022*/ 	.short	0x0220
        /*0024*/ 	.byte	0x00, 0xf0, 0x21, 0x00


	//----- nvinfo : EIATTR_KPARAM_INFO
	.align		4
.L_11:
        /*0028*/ 	.byte	0x04, 0x17
        /*002a*/ 	.short	(.L_13 - .L_12)
.L_12:
        /*002c*/ 	.word	0x00000000
        /*0030*/ 	.short	0x0007
        /*0032*/ 	.short	0x0218
        /*0034*/ 	.byte	0x00, 0xf0, 0x21, 0x00


	//----- nvinfo : EIATTR_KPARAM_INFO
	.align		4
.L_13:
        /*0038*/ 	.byte	0x04, 0x17
        /*003a*/ 	.short	(.L_15 - .L_14)
.L_14:
        /*003c*/ 	.word	0x00000000
        /*0040*/ 	.short	0x0006
        /*0042*/ 	.short	0x0210
        /*0044*/ 	.byte	0x00, 0xf0, 0x21, 0x00


	//----- nvinfo : EIATTR_KPARAM_INFO
	.align		4
.L_15:
        /*0048*/ 	.byte	0x04, 0x17
        /*004a*/ 	.short	(.L_17 - .L_16)
.L_16:
        /*004c*/ 	.word	0x00000000
        /*0050*/ 	.short	0x0005
        /*0052*/ 	.short	0x0208
        /*0054*/ 	.byte	0x00, 0xf0, 0x21, 0x00


	//----- nvinfo : EIATTR_KPARAM_INFO
	.align		4
.L_17:
        /*0058*/ 	.byte	0x04, 0x17
        /*005a*/ 	.short	(.L_19 - .L_18)
.L_18:
        /*005c*/ 	.word	0x00000000
        /*0060*/ 	.short	0x0004
        /*0062*/ 	.short	0x0200
        /*0064*/ 	.byte	0x00, 0xf0, 0x21, 0x00


	//----- nvinfo : EIATTR_KPARAM_INFO
	.align		4
.L_19:
        /*0068*/ 	.byte	0x04, 0x17
        /*006a*/ 	.short	(.L_21 - .L_20)
.L_20:
        /*006c*/ 	.word	0x00000000
        /*0070*/ 	.short	0x0003
        /*0072*/ 	.short	0x0180
        /*0074*/ 	.byte	0x00, 0xf0, 0x01, 0x02


	//----- nvinfo : EIATTR_KPARAM_INFO
	.align		4
.L_21:
        /*0078*/ 	.byte	0x04, 0x17
        /*007a*/ 	.short	(.L_23 - .L_22)
.L_22:
        /*007c*/ 	.word	0x00000000
        /*0080*/ 	.short	0x0002
        /*0082*/ 	.short	0x0100
        /*0084*/ 	.byte	0x00, 0xf0, 0x01, 0x02


	//----- nvinfo : EIATTR_KPARAM_INFO
	.align		4
.L_23:
        /*0088*/ 	.byte	0x04, 0x17
        /*008a*/ 	.short	(.L_25 - .L_24)
.L_24:
        /*008c*/ 	.word	0x00000000
        /*0090*/ 	.short	0x0001
        /*0092*/ 	.short	0x0080
        /*0094*/ 	.byte	0x00, 0xf0, 0x01, 0x02


	//----- nvinfo : EIATTR_KPARAM_INFO
	.align		4
.L_25:
        /*0098*/ 	.byte	0x04, 0x17
        /*009a*/ 	.short	(.L_27 - .L_26)
.L_26:
        /*009c*/ 	.word	0x00000000
        /*00a0*/ 	.short	0x0000
        /*00a2*/ 	.short	0x0000
        /*00a4*/ 	.byte	0x00, 0xf0, 0x01, 0x02


	//----- nvinfo : EIATTR_SPARSE_MMA_MASK
	.align		4
.L_27:
        /*00a8*/ 	.byte	0x03, 0x50
        /*00aa*/ 	.short	0x0000


	//----- nvinfo : EIATTR_MAXREG_COUNT
	.align		4
        /*00ac*/ 	.byte	0x03, 0x1b
        /*00ae*/ 	.short	0x00ff


	//----- nvinfo : EIATTR_NUM_BARRIERS
	.align		4
        /*00b0*/ 	.byte	0x02, 0x4c
        /*00b2*/ 	.byte	0x01
	.zero		1


	//----- nvinfo : EIATTR_INT_WARP_WIDE_INSTR_OFFSETS
	.align		4
        /*00b4*/ 	.byte	0x04, 0x31
        /*00b6*/ 	.short	(.L_29 - .L_28)


	//   ....[0]....
.L_28:
        /*00b8*/ 	.word	0x00000120


	//   ....[1]....
        /*00bc*/ 	.word	0x00000140


	//   ....[2]....
        /*00c0*/ 	.word	0x00000150


	//   ....[3]....
        /*00c4*/ 	.word	0x00000160


	//   ....[4]....
        /*00c8*/ 	.word	0x00000200


	//   ....[5]....
        /*00cc*/ 	.word	0x00000210


	//   ....[6]....
        /*00d0*/ 	.word	0x000002e0


	//   ....[7]....
        /*00d4*/ 	.word	0x00000670


	//   ....[8]....
        /*00d8*/ 	.word	0x00000680


	//   ....[9]....
        /*00dc*/ 	.word	0x00000770


	//   ....[10]....
        /*00e0*/ 	.word	0x00000780


	//   ....[11]....
        /*00e4*/ 	.word	0x00000850


	//   ....[12]....
        /*00e8*/ 	.word	0x00000860


	//   ....[13]....
        /*00ec*/ 	.word	0x00000930


	//   ....[14]....
        /*00f0*/ 	.word	0x00000940


	//   ....[15]....
        /*00f4*/ 	.word	0x00000a10


	//   ....[16]....
        /*00f8*/ 	.word	0x00000a20


	//   ....[17]....
        /*00fc*/ 	.word	0x00000af0


	//   ....[18]....
        /*0100*/ 	.word	0x00000b00


	//   ....[19]....
        /*0104*/ 	.word	0x00000bd0


	//   ....[20]....
        /*0108*/ 	.word	0x00000be0


	//   ....[21]....
        /*010c*/ 	.word	0x00000cb0


	//   ....[22]....
        /*0110*/ 	.word	0x00000cc0


	//   ....[23]....
        /*0114*/ 	.word	0x00000d90


	//   ....[24]....
        /*0118*/ 	.word	0x00000da0


	//   ....[25]....
        /*011c*/ 	.word	0x00000e70


	//   ....[26]....
        /*0120*/ 	.word	0x00000e80


	//   ....[27]....
        /*0124*/ 	.word	0x00000f50


	//   ....[28]....
        /*0128*/ 	.word	0x00000f60


	//   ....[29]....
        /*012c*/ 	.word	0x00001030


	//   ....[30]....
        /*0130*/ 	.word	0x00001040


	//   ....[31]....
        /*0134*/ 	.word	0x00001110


	//   ....[32]....
        /*0138*/ 	.word	0x00001120


	//   ....[33]....
        /*013c*/ 	.word	0x000011f0


	//   ....[34]....
        /*0140*/ 	.word	0x00001200


	//   ....[35]....
        /*0144*/ 	.word	0x000012d0


	//   ....[36]....
        /*0148*/ 	.word	0x000012e0


	//   ....[37]....
        /*014c*/ 	.word	0x000013b0


	//   ....[38]....
        /*0150*/ 	.word	0x000013c0


	//   ....[39]....
        /*0154*/ 	.word	0x00001490


	//   ....[40]....
        /*0158*/ 	.word	0x000014a0


	//   ....[41]....
        /*015c*/ 	.word	0x00001570


	//   ....[42]....
        /*0160*/ 	.word	0x00001580


	//   ....[43]....
        /*0164*/ 	.word	0x00001650


	//   ....[44]....
        /*0168*/ 	.word	0x00001660


	//   ....[45]....
        /*016c*/ 	.word	0x00001730


	//   ....[46]....
        /*0170*/ 	.word	0x00001740


	//   ....[47]....
        /*0174*/ 	.word	0x00001810


	//   ....[48]....
        /*0178*/ 	.word	0x00001820


	//   ....[49]....
        /*017c*/ 	.word	0x000018f0


	//   ....[50]....
        /*0180*/ 	.word	0x00001900


	//   ....[51]....
        /*0184*/ 	.word	0x000019d0


	//   ....[52]....
        /*0188*/ 	.word	0x000019e0


	//   ....[53]....
        /*018c*/ 	.word	0x00001ab0


	//   ....[54]....
        /*0190*/ 	.word	0x00001ac0


	//   ....[55]....
        /*0194*/ 	.word	0x00001b90


	//   ....[56]....
        /*0198*/ 	.word	0x00001ba0


	//   ....[57]....
        /*019c*/ 	.word	0x00001c70


	//   ....[58]....
        /*01a0*/ 	.word	0x00001c80


	//   ....[59]....
        /*01a4*/ 	.word	0x00001d50


	//   ....[60]....
        /*01a8*/ 	.word	0x00001d60


	//   ....[61]....
        /*01ac*/ 	.word	0x00001e30


	//   ....[62]....
        /*01b0*/ 	.word	0x00001e40


	//   ....[63]....
        /*01b4*/ 	.word	0x00001f10


	//   ....[64]....
        /*01b8*/ 	.word	0x00001f20


	//   ....[65]....
        /*01bc*/ 	.word	0x00001ff0


	//   ....[66]....
        /*01c0*/ 	.word	0x00002000


	//   ....[67]....
        /*01c4*/ 	.word	0x000020d0


	//   ....[68]....
        /*01c8*/ 	.word	0x000020e0


	//   ....[69]....
        /*01cc*/ 	.word	0x000021b0


	//   ....[70]....
        /*01d0*/ 	.word	0x000021c0


	//   ....[71]....
        /*01d4*/ 	.word	0x00002320


	//   ....[72]....
        /*01d8*/ 	.word	0x00002330


	//   ....[73]....
        /*01dc*/ 	.word	0x000024c0


	//   ....[74]....
        /*01e0*/ 	.word	0x000024d0


	//   ....[75]....
        /*01e4*/ 	.word	0x00002620


	//   ....[76]....
        /*01e8*/ 	.word	0x00002630


	//   ....[77]....
        /*01ec*/ 	.word	0x000027a0


	//   ....[78]....
        /*01f0*/ 	.word	0x000027b0


	//   ....[79]....
        /*01f4*/ 	.word	0x00003220


	//   ....[80]....
        /*01f8*/ 	.word	0x00003230


	//   ....[81]....
        /*01fc*/ 	.word	0x000033b0


	//   ....[82]....
        /*0200*/ 	.word	0x000033c0


	//   ....[83]....
        /*0204*/ 	.word	0x00003500


	//   ....[84]....
        /*0208*/ 	.word	0x00003510


	//   ....[85]....
        /*020c*/ 	.word	0x00003650


	//   ....[86]....
        /*0210*/ 	.word	0x00003660


	//   ....[87]....
        /*0214*/ 	.word	0x00004040


	//   ....[88]....
        /*0218*/ 	.word	0x00004090


	//   ....[89]....
        /*021c*/ 	.word	0x000041f0


	//   ....[90]....
        /*0220*/ 	.word	0x00004200


	//   ....[91]....
        /*0224*/ 	.word	0x00004360


	//   ....[92]....
        /*0228*/ 	.word	0x00004370


	//   ....[93]....
        /*022c*/ 	.word	0x000044d0


	//   ....[94]....
        /*0230*/ 	.word	0x000044e0


	//----- nvinfo : EIATTR_COOP_GROUP_MASK_REGIDS
	.align		4
.L_29:
        /*0234*/ 	.byte	0x04, 0x29
        /*0236*/ 	.short	(.L_31 - .L_30)


	//   ....[0]....
.L_30:
        /*0238*/ 	.word	0x050000dc


	//   ....[1]....
        /*023c*/ 	.word	0x050000de


	//   ....[2]....
        /*0240*/ 	.word	0x050000d9


	//   ....[3]....
        /*0244*/ 	.word	0x050000d8


	//   ....[4]....
        /*0248*/ 	.word	0x050000d9


	//   ....[5]....
        /*024c*/ 	.word	0x050000d9


	//   ....[6]....
        /*0250*/ 	.word	0x050000d9


	//   ....[7]....
        /*0254*/ 	.word	0x050000d9


	//----- nvinfo : EIATTR_COOP_GROUP_INSTR_OFFSETS
	.align		4
.L_31:
        /*0258*/ 	.byte	0x04, 0x28
        /*025a*/ 	.short	(.L_33 - .L_32)


	//   ....[0]....
.L_32:
        /*025c*/ 	.word	0x000047c0


	//   ....[1]....
        /*0260*/ 	.word	0x000047e0


	//   ....[2]....
        /*0264*/ 	.word	0x00004a30


	//   ....[3]....
        /*0268*/ 	.word	0x00004a50


	//   ....[4]....
        /*026c*/ 	.word	0x00007640


	//   ....[5]....
        /*0270*/ 	.word	0x000076e0


	//   ....[6]....
        /*0274*/ 	.word	0x00007970


	//   ....[7]....
        /*0278*/ 	.word	0x000079e0


	//----- nvinfo : EIATTR_VRC_CTA_INIT_COUNT
	.align		4
.L_33:
        /*027c*/ 	.byte	0x02, 0x4a
	.zero		1
	.zero		1


	//----- nvinfo : EIATTR_MBARRIER_INSTR_OFFSETS
	.align		4
        /*0280*/ 	.byte	0x04, 0x39
        /*0282*/ 	.short	(.L_35 - .L_34)


	//   ....[0]....
.L_34:
        /*0284*/ 	.word	0x000002c0
        /*0288*/ 	.word	0x000000ff
        /*028c*/ 	.word	0x00000000
        /*0290*/ 	.short	0x0100
        /*0292*/ 	.byte	0x08
	.zero		1


	//   ....[1]....
        /*0294*/ 	.word	0x000002f0
        /*0298*/ 	.word	0x000000ff
        /*029c*/ 	.word	0x00000008
        /*02a0*/ 	.short	0x0100
        /*02a2*/ 	.byte	0x08
	.zero		1


	//   ....[2]....
        /*02a4*/ 	.word	0x00000320
        /*02a8*/ 	.word	0x000000ff
        /*02ac*/ 	.word	0x00000020
        /*02b0*/ 	.short	0x0100
        /*02b2*/ 	.byte	0x09
	.zero		1


	//   ....[3]....
        /*02b4*/ 	.word	0x00000330
        /*02b8*/ 	.word	0x000000ff
        /*02bc*/ 	.word	0x00000028
        /*02c0*/ 	.short	0x0100
        /*02c2*/ 	.byte	0x09
	.zero		1


	//   ....[4]....
        /*02c4*/ 	.word	0x00000360
        /*02c8*/ 	.word	0x000000ff
        /*02cc*/ 	.word	0x00000010
        /*02d0*/ 	.short	0x0100
        /*02d2*/ 	.byte	0x0a
	.zero		1


	//   ....[5]....
        /*02d4*/ 	.word	0x00000370
        /*02d8*/ 	.word	0x000000ff
        /*02dc*/ 	.word	0x00000018
        /*02e0*/ 	.short	0x0100
        /*02e2*/ 	.byte	0x0a
	.zero		1


	//   ....[6]....
        /*02e4*/ 	.word	0x00000610
        /*02e8*/ 	.word	0x00000009
        /*02ec*/ 	.word	0x00000028
        /*02f0*/ 	.short	0x010a
        /*02f2*/ 	.byte	0xff
	.zero		1


	//   ....[7]....
        /*02f4*/ 	.word	0x00002290
        /*02f8*/ 	.word	0x00000009
        /*02fc*/ 	.word	0x00000008
        /*0300*/ 	.short	0x010a
        /*0302*/ 	.byte	0xff
	.zero		1


	//   ....[8]....
        /*0304*/ 	.word	0x00002b00
        /*0308*/ 	.word	0x00000000
        /*030c*/ 	.word	0x00000020
        /*0310*/ 	.short	0x010a
        /*0312*/ 	.byte	0xff
	.zero		1


	//   ....[9]....
        /*0314*/ 	.word	0x00002c90
        /*0318*/ 	.word	0x00000000
        /*031c*/ 	.word	0x00000020
        /*0320*/ 	.short	0x010a
        /*0322*/ 	.byte	0xff
	.zero		1


	//   ....[10]....
        /*0324*/ 	.word	0x00002fb0
        /*0328*/ 	.word	0x00000000
        /*032c*/ 	.word	0x00000000
        /*0330*/ 	.short	0x010a
        /*0332*/ 	.byte	0xff
	.zero		1


	//   ....[11]....
        /*0334*/ 	.word	0x000030d0
        /*0338*/ 	.word	0x00000003
        /*033c*/ 	.word	0x00000000
        /*0340*/ 	.short	0x010a
        /*0342*/ 	.byte	0xff
	.zero		1


	//   ....[12]....
        /*0344*/ 	.word	0x00003170
        /*0348*/ 	.word	0x0000001f
        /*034c*/ 	.word	0x00000018
        /*0350*/ 	.short	0x010a
        /*0352*/ 	.byte	0xff
	.zero		1


	//   ....[13]....
        /*0354*/ 	.word	0x00003f30
        /*0358*/ 	.word	0x00000000
        /*035c*/ 	.word	0x00000008
        /*0360*/ 	.short	0x0101
        /*0362*/ 	.byte	0xff
	.zero		1


	//   ....[14]....
        /*0364*/ 	.word	0x00003fb0
        /*0368*/ 	.word	0x00000000
        /*036c*/ 	.word	0x00000008
        /*0370*/ 	.short	0x010a
        /*0372*/ 	.byte	0xff
	.zero		1


	//   ....[15]....
        /*0374*/ 	.word	0x00004f20
        /*0378*/ 	.word	0x00000000
        /*037c*/ 	.word	0x00000010
        /*0380*/ 	.short	0x010a
        /*0382*/ 	.byte	0xff
	.zero		1


	//   ....[16]....
        /*0384*/ 	.word	0x00004f40
        /*0388*/ 	.word	0x00000000
        /*038c*/ 	.word	0x00000010
        /*0390*/ 	.short	0x010a
        /*0392*/ 	.byte	0xff
	.zero		1


	//   ....[17]....
        /*0394*/ 	.word	0x000056e0
        /*0398*/ 	.word	0x00000000
        /*039c*/ 	.word	0x00000000
        /*03a0*/ 	.short	0x010a
        /*03a2*/ 	.byte	0xff
	.zero		1


	//   ....[18]....
        /*03a4*/ 	.word	0x00005710
        /*03a8*/ 	.word	0x00000000
        /*03ac*/ 	.word	0x00000018
        /*03b0*/ 	.short	0x0101
        /*03b2*/ 	.byte	0xff
	.zero		1


	//   ....[19]....
        /*03b4*/ 	.word	0x000073b0
        /*03b8*/ 	.word	0x00000009
        /*03bc*/ 	.word	0x00000028
        /*03c0*/ 	.short	0x010a
        /*03c2*/ 	.byte	0xff
	.zero		1


	//   ....[20]....
        /*03c4*/ 	.word	0x00007420
        /*03c8*/ 	.word	0x00000009
        /*03cc*/ 	.word	0x00000008
        /*03d0*/ 	.short	0x010a
        /*03d2*/ 	.byte	0xff
	.zero		1


	//   ....[21]....
        /*03d4*/ 	.word	0x00007470
        /*03d8*/ 	.word	0x00000000
        /*03dc*/ 	.word	0x00000020
        /*03e0*/ 	.short	0x010a
        /*03e2*/ 	.byte	0xff
	.zero		1


	//   ....[22]....
        /*03e4*/ 	.word	0x000074d0
        /*03e8*/ 	.word	0x00000003
        /*03ec*/ 	.word	0x00000000
        /*03f0*/ 	.short	0x010a
        /*03f2*/ 	.byte	0xff
	.zero		1


	//   ....[23]....
        /*03f4*/ 	.word	0x00007530
        /*03f8*/ 	.word	0x0000001f
        /*03fc*/ 	.word	0x00000018
        /*0400*/ 	.short	0x010a
        /*0402*/ 	.byte	0xff
	.zero		1


	//   ....[24]....
        /*0404*/ 	.word	0x00007590
        /*0408*/ 	.word	0x00000000
        /*040c*/ 	.word	0x00000008
        /*0410*/ 	.short	0x010a
        /*0412*/ 	.byte	0xff
	.zero		1


	//   ....[25]....
        /*0414*/ 	.word	0x00007a30
        /*0418*/ 	.word	0x00000000
        /*041c*/ 	.word	0x00000010
        /*0420*/ 	.short	0x010a
        /*0422*/ 	.byte	0xff
	.zero		1


	//----- nvinfo : EIATTR_NUM_MBARRIERS
	.align		4
.L_35:
        /*0424*/ 	.byte	0x03, 0x38
        /*0426*/ 	.short	0x0006


	//----- nvinfo : EIATTR_EXIT_INSTR_OFFSETS
	.align		4
        /*0428*/ 	.byte	0x04, 0x1c
        /*042a*/ 	.short	(.L_37 - .L_36)


	//   ....[0]....
.L_36:
        /*042c*/ 	.word	0x000004e0


	//   ....[1]....
        /*0430*/ 	.word	0x00007380


	//----- nvinfo : EIATTR_REQNTID
	.align		4
.L_37:
        /*0434*/ 	.byte	0x04, 0x10
        /*0436*/ 	.short	(.L_39 - .L_38)
.L_38:
        /*0438*/ 	.word	0x00000020
        /*043c*/ 	.word	0x00000001
        /*0440*/ 	.word	0x00000001


	//----- nvinfo : EIATTR_CRS_STACK_SIZE
	.align		4
.L_39:
        /*0444*/ 	.byte	0x04, 0x1e
        /*0446*/ 	.short	(.L_41 - .L_40)
.L_40:
        /*0448*/ 	.word	0x00000000


	//----- nvinfo : EIATTR_CBANK_PARAM_SIZE
	.align		4
.L_41:
        /*044c*/ 	.byte	0x03, 0x19
        /*044e*/ 	.short	0x022c


	//----- nvinfo : EIATTR_PARAM_CBANK
	.align		4
        /*0450*/ 	.byte	0x04, 0x0a
        /*0452*/ 	.short	(.L_43 - .L_42)
	.align		4
.L_42:
        /*0454*/ 	.word	index@(.nv.constant0.kernel_cutlass_kernel_cudnnnative_sparse_attentionselectionNSA_select_attn_fwd_hmmaHopperSelectAttentionFwd_object_at__CopyAtom_ThrID10_TVLayoutSrc112801_TVLayoutDst112801_Valuetypebf16_t_0)
        /*0458*/ 	.short	0x0380
        /*045a*/ 	.short	0x022c


	//----- nvinfo : EIATTR_SW_WAR
	.align		4
.L_43:
        /*045c*/ 	.byte	0x04, 0x36
        /*045e*/ 	.short	(.L_45 - .L_44)
.L_44:
        /*0460*/ 	.word	0x00000008
.L_45:


//--------------------- .nv.compat                --------------------------
	.section	.nv.compat,"",@"SHT_CUDA_COMPAT_INFO"
	.align	4
        /*0000*/ 	.byte	0x02, 0x02, 0x02, 0x00, 0x02, 0x05, 0x05, 0x00, 0x02, 0x03, 0x01, 0x00, 0x02, 0x06, 0x01, 0x00


//--------------------- .nv.callgraph             --------------------------
	.section	.nv.callgraph,"",@"SHT_CUDA_CALLGRAPH"
	.align	4
	.sectionentsize	8
	.align		4
        /*0000*/ 	.word	0x00000000
	.align		4
        /*0004*/ 	.word	0xffffffff
	.align		4
        /*0008*/ 	.word	0x00000000
	.align		4
        /*000c*/ 	.word	0xfffffffe
	.align		4
        /*0010*/ 	.word	0x00000000
	.align		4
        /*0014*/ 	.word	0xfffffffd
	.align		4
        /*0018*/ 	.word	0x00000000
	.align		4
        /*001c*/ 	.word	0xfffffffc


//--------------------- .text.kernel_cutlass_kernel_cudnnnative_sparse_attentionselectionNSA_select_attn_fwd_hmmaHopperSelectAttentionFwd_object_at__CopyAtom_ThrID10_TVLayoutSrc112801_TVLayoutDst112801_Valuetypebf16_t_0 --------------------------
	.section	.text.kernel_cutlass_kernel_cudnnnative_sparse_attentionselectionNSA_select_attn_fwd_hmmaHopperSelectAttentionFwd_object_at__CopyAtom_ThrID10_TVLayoutSrc112801_TVLayoutDst112801_Valuetypebf16_t_0,"ax",@progbits
	.align	128
        .global         kernel_cutlass_kernel_cudnnnative_sparse_attentionselectionNSA_select_attn_fwd_hmmaHopperSelectAttentionFwd_object_at__CopyAtom_ThrID10_TVLayoutSrc112801_TVLayoutDst112801_Valuetypebf16_t_0
        .type           kernel_cutlass_kernel_cudnnnative_sparse_attentionselectionNSA_select_attn_fwd_hmmaHopperSelectAttentionFwd_object_at__CopyAtom_ThrID10_TVLayoutSrc112801_TVLayoutDst112801_Valuetypebf16_t_0,@function
        .size           kernel_cutlass_kernel_cudnnnative_sparse_attentionselectionNSA_select_attn_fwd_hmmaHopperSelectAttentionFwd_object_at__CopyAtom_ThrID10_TVLayoutSrc112801_TVLayoutDst112801_Valuetypebf16_t_0,(.L_x_113 - kernel_cutlass_kernel_cudnnnative_sparse_attentionselectionNSA_select_attn_fwd_hmmaHopperSelectAttentionFwd_object_at__CopyAtom_ThrID10_TVLayoutSrc112801_TVLayoutDst112801_Valuetypebf16_t_0)
        .other          kernel_cutlass_kernel_cudnnnative_sparse_attentionselectionNSA_select_attn_fwd_hmmaHopperSelectAttentionFwd_object_at__CopyAtom_ThrID10_TVLayoutSrc112801_TVLayoutDst112801_Valuetypebf16_t_0,@"STO_CUDA_ENTRY STV_DEFAULT"
kernel_cutlass_kernel_cudnnnative_sparse_attentionselectionNSA_select_attn_fwd_hmmaHopperSelectAttentionFwd_object_at__CopyAtom_ThrID10_TVLayoutSrc112801_TVLayoutDst112801_Valuetypebf16_t_0:
.text.kernel_cutlass_kernel_cudnnnative_sparse_attentionselectionNSA_select_attn_fwd_hmmaHopperSelectAttentionFwd_object_at__CopyAtom_ThrID10_TVLayoutSrc112801_TVLayoutDst112801_Valuetypebf16_t_0:
[----:B------:R-:W1:Y:S01]  /*0000*/  LDC R1, c[0x0][0x37c] ;  /* 0x0000df00ff017b82 */ /* 0x000e620000000800 */
[----:B------:R-:W2:Y:S07]  /*0010*/  S2R R3, SR_TID.X ;  /* 0x0000000000037919 */ /* 0x000eae0000002100 */
[----:B------:R-:W3:Y:S01]  /*0020*/  LDC.64 R4, c[0x0][0x590] ;  /* 0x00016400ff047b82 */ /* 0x000ee20000000a00 */
[----:B------:R-:W-:Y:S01]  /*0030*/  BSSY.RECONVERGENT B0, `(.L_x_0) ;  /* 0x000000e000007945 */ /* 0x000fe20003800200 */
[----:B------:R-:W4:Y:S01]  /*0040*/  S2R R7, SR_CTAID.Z ;  /* 0x0000000000077919 */ /* 0x000f220000002700 */
[----:B--2---:R-:W-:-:S04]  /*0050*/  SHF.R.U32.HI R244, RZ, 0x5, R3 ;  /* 0x00000005fff47819 */ /* 0x004fc80000011603 */
[----:B------:R-:W-:-:S13]  /*0060*/  ISETP.NE.AND P2, PT, R244, RZ, PT ;  /* 0x000000fff400720c */ /* 0x000fda0003f45270 */
[----:B-1--4-:R-:W-:Y:S05]  /*0070*/  @P2 BRA `(.L_x_1) ;  /* 0x0000000000242947 */ /* 0x012fea0003800000 */
[----:B------:R-:W1:Y:S02]  /*0080*/  LDCU.64 UR4, c[0x0][0x348] ;  /* 0x00006900ff0477ac */ /* 0x000e640008000a00 */
[----:B-1----:R-:W-:Y:S02]  /*0090*/  UIADD3 UR6, UP0, UPT, UR4, 0x80, URZ ;  /* 0x0000008004067890 */ /* 0x002fe4000ff1e0ff */
[----:B------:R1:W-:Y:S01]  /*00a0*/  UTMACCTL.PF [UR4] ;  /* 0x00000000040079b9 */ /* 0x0003e20008040000 */
[----:B------:R-:W-:Y:S02]  /*00b0*/  UIADD3 UR8, UP1, UPT, UR4, 0x180, URZ ;  /* 0x0000018004087890 */ /* 0x000fe4000ff3e0ff */
[----:B------:R-:W-:Y:S02]  /*00c0*/  UIADD3.X UR7, UPT, UPT, URZ, UR5, URZ, UP0, !UPT ;  /* 0x00000005ff077290 */ /* 0x000fe400087fe4ff */
[----:B------:R-:W-:-:S07]  /*00d0*/  UIADD3.X UR9, UPT, UPT, URZ, UR5, URZ, UP1, !UPT ;  /* 0x00000005ff097290 */ /* 0x000fce0008ffe4ff */
[----:B------:R1:W-:Y:S02]  /*00e0*/  UTMACCTL.PF [UR6] ;  /* 0x00000000060079b9 */ /* 0x0003e40008040000 */
[----:B------:R1:W-:Y:S02]  /*00f0*/  UTMACCTL.PF [UR8] ;  /* 0x00000000080079b9 */ /* 0x0003e40008040000 */
[----:B-1----:R-:W-:Y:S01]  /*0100*/  NOP ;  /* 0x0000000000007918 */ /* 0x002fe20000000000 */
.L_x_1:
[----:B------:R-:W-:Y:S05]  /*0110*/  BSYNC.RECONVERGENT B0 ;  /* 0x0000000000007941 */ /* 0x000fea0003800200 */
.L_x_0:
[----:B------:R-:W-:Y:S01]  /*0120*/  VOTEU.ALL UP3, P2 ;  /* 0x0000000000ff7886 */ /* 0x000fe20001060000 */
[----:B------:R-:W-:Y:S01]  /*0130*/  UMOV UR12, 0x1 ;  /* 0x00000001000c7882 */ /* 0x000fe20000000000 */
[----:B------:R-:W-:Y:S01]  /*0140*/  VOTEU.ALL UP2, P2 ;  /* 0x0000000000ff7886 */ /* 0x000fe20001040000 */
[----:B------:R-:W-:Y:S01]  /*0150*/  VOTEU.ALL UP1, P2 ;  /* 0x0000000000ff7886 */ /* 0x000fe20001020000 */
[----:B------:R-:W-:Y:S01]  /*0160*/  VOTEU.ALL UP0, P2 ;  /* 0x0000000000ff7886 */ /* 0x000fe20001000000 */
[----:B------:R-:W1:Y:S01]  /*0170*/  @!UP3 S2UR UR8, SR_CgaCtaId ;  /* 0x000000000008b9c3 */ /* 0x000e620000008800 */
[----:B------:R-:W-:Y:S01]  /*0180*/  @!UP3 UMOV UR4, 0x400 ;  /* 0x000004000004b882 */ /* 0x000fe20000000000 */
[----:B------:R-:W-:-:S04]  /*0190*/  @!UP3 UIADD3 UR14, UPT, UPT, -UR12, 0x100000, URZ ;  /* 0x001000000c0eb890 */ /* 0x000fc8000fffe1ff */
[----:B------:R-:W-:Y:S02]  /*01a0*/  @!UP3 USHF.L.U32 UR15, UR14, 0xb, URZ ;  /* 0x0000000b0e0fb899 */ /* 0x000fe400080006ff */
[----:B------:R-:W-:Y:S01]  /*01b0*/  @!UP3 USHF.L.U32 UR14, UR14, 0x1, URZ ;  /* 0x000000010e0eb899 */ /* 0x000fe200080006ff */
[----:B------:R-:W-:Y:S01]  /*01c0*/  @!UP3 UMOV UR10, 0x400 ;  /* 0x00000400000ab882 */ /* 0x000fe20000000000 */
[----:B------:R-:W-:-:S04]  /*01d0*/  @!UP3 UIADD3 UR16, UPT, UPT, -UR12, 0x100000, URZ ;  /* 0x001000000c10b890 */ /* 0x000fc8000fffe1ff */
[----:B------:R-:W-:Y:S02]  /*01e0*/  @!UP3 USHF.L.U32 UR17, UR16, 0xb, URZ ;  /* 0x0000000b1011b899 */ /* 0x000fe400080006ff */
[----:B------:R-:W-:Y:S01]  /*01f0*/  @!UP3 USHF.L.U32 UR16, UR16, 0x1, URZ ;  /* 0x000000011010b899 */ /* 0x000fe200080006ff */
[----:B------:R-:W-:Y:S01]  /*0200*/  VOTEU.ALL UP4, P2 ;  /* 0x0000000000ff7886 */ /* 0x000fe20001080000 */
[----:B------:R-:W-:Y:S01]  /*0210*/  VOTEU.ALL UP5, P2 ;  /* 0x0000000000ff7886 */ /* 0x000fe200010a0000 */
[----:B------:R-:W2:Y:S01]  /*0220*/  LDCU.64 UR6, c[0x0][0x358] ;  /* 0x00006b00ff0677ac */ /* 0x000ea20008000a00 */
[----:B------:R-:W4:Y:S01]  /*0230*/  @!UP3 S2UR UR5, SR_CgaCtaId ;  /* 0x000000000005b9c3 */ /* 0x000f220000008800 */
[----:B---3--:R-:W-:-:S07]  /*0240*/  IMAD.WIDE.U32 R4, R7, 0x4, R4 ;  /* 0x0000000407047825 */ /* 0x008fce00078e0004 */
[----:B------:R-:W3:Y:S01]  /*0250*/  @!UP3 S2UR UR11, SR_CgaCtaId ;  /* 0x00000000000bb9c3 */ /* 0x000ee20000008800 */
[----:B-1----:R-:W-:Y:S02]  /*0260*/  @!UP3 ULEA UR8, UR8, UR4, 0x18 ;  /* 0x000000040808b291 */ /* 0x002fe4000f8ec0ff */
[----:B----4-:R-:W-:Y:S02]  /*0270*/  @!UP3 ULEA UR9, UR5, UR4, 0x18 ;  /* 0x000000040509b291 */ /* 0x010fe4000f8ec0ff */
[----:B------:R-:W-:-:S04]  /*0280*/  @!UP3 UIADD3 UR4, UPT, UPT, -UR12, 0x100000, URZ ;  /* 0x001000000c04b890 */ /* 0x000fc8000fffe1ff */
[----:B------:R-:W-:Y:S02]  /*0290*/  @!UP3 USHF.L.U32 UR5, UR4, 0xb, URZ ;  /* 0x0000000b0405b899 */ /* 0x000fe400080006ff */
[----:B------:R-:W-:Y:S01]  /*02a0*/  @!UP3 USHF.L.U32 UR4, UR4, 0x1, URZ ;  /* 0x000000010404b899 */ /* 0x000fe200080006ff */
[----:B------:R-:W1:Y:S02]  /*02b0*/  FENCE.VIEW.ASYNC.S ;  /* 0x00000000000073c6 */ /* 0x000e640000000000 */
[----:B-1----:R1:W4:Y:S01]  /*02c0*/  @!UP2 SYNCS.EXCH.64 URZ, [UR8], UR14 ;  /* 0x0000000e08ffa5b2 */ /* 0x0023220008000100 */
[----:B---3--:R-:W-:Y:S01]  /*02d0*/  @!UP3 ULEA UR10, UR11, UR10, 0x18 ;  /* 0x0000000a0b0ab291 */ /* 0x008fe2000f8ec0ff */
[----:B------:R-:W-:Y:S01]  /*02e0*/  VOTEU.ALL UP3, P2 ;  /* 0x0000000000ff7886 */ /* 0x000fe20001060000 */
[----:B------:R1:W4:Y:S01]  /*02f0*/  @!UP1 SYNCS.EXCH.64 URZ, [UR8+0x8], UR14 ;  /* 0x0000080e08ff95b2 */ /* 0x0003220008000100 */
[----:B------:R-:W-:Y:S01]  /*0300*/  NOP ;  /* 0x0000000000007918 */ /* 0x000fe20000000000 */
[----:B----4-:R-:W-:Y:S06]  /*0310*/  BAR.SYNC.DEFER_BLOCKING 0x0 ;  /* 0x0000000000007b1d */ /* 0x010fec0000010000 */
[----:B------:R1:W3:Y:S01]  /*0320*/  @!UP0 SYNCS.EXCH.64 URZ, [UR9+0x20], UR16 ;  /* 0x0000201009ff85b2 */ /* 0x0002e20008000100 */
[----:B------:R1:W3:Y:S01]  /*0330*/  @!UP3 SYNCS.EXCH.64 URZ, [UR9+0x28], UR16 ;  /* 0x0000281009ffb5b2 */ /* 0x0002e20008000100 */
[----:B------:R-:W-:Y:S01]  /*0340*/  NOP ;  /* 0x0000000000007918 */ /* 0x000fe20000000000 */
[----:B---3--:R-:W-:Y:S06]  /*0350*/  BAR.SYNC.DEFER_BLOCKING 0x0 ;  /* 0x0000000000007b1d */ /* 0x008fec0000010000 */
[----:B------:R1:W3:Y:S01]  /*0360*/  @!UP4 SYNCS.EXCH.64 URZ, [UR10+0x10], UR4 ;  /* 0x000010040affc5b2 */ /* 0x0002e20008000100 */
[----:B------:R1:W3:Y:S01]  /*0370*/  @!UP5 SYNCS.EXCH.64 URZ, [UR10+0x18], UR4 ;  /* 0x000018040affd5b2 */ /* 0x0002e20008000100 */
[----:B------:R-:W-:Y:S01]  /*0380*/  NOP ;  /* 0x0000000000007918 */ /* 0x000fe20000000000 */
[----:B---3--:R-:W-:Y:S06]  /*0390*/  BAR.SYNC.DEFER_BLOCKING 0x0 ;  /* 0x0000000000007b1d */ /* 0x008fec0000010000 */
[----:B--2---:R-:W2:Y:S01]  /*03a0*/  LDG.E R243, desc[UR6][R4.64] ;  /* 0x0000000604f37981 */ /* 0x004ea2000c1e1900 */
[----:B------:R-:W-:Y:S01]  /*03b0*/  ISETP.GT.U32.AND P0, PT, R3, 0xf, PT ;  /* 0x0000000f0300780c */ /* 0x000fe20003f04070 */
[----:B------:R-:W2:Y:S01]  /*03c0*/  S2UR UR12, SR_CTAID.X ;  /* 0x00000000000c79c3 */ /* 0x000ea20000002500 */
[----:B------:R-:W3:Y:S11]  /*03d0*/  S2R R0, SR_CTAID.Y ;  /* 0x0000000000007919 */ /* 0x000ef60000002600 */
[----:B------:R-:W4:Y:S01]  /*03e0*/  @!P0 LDC.64 R6, c[0x0][0x598] ;  /* 0x00016600ff068b82 */ /* 0x000f220000000a00 */
[----:B---3--:R-:W-:-:S02]  /*03f0*/  @!P0 IMAD R9, R0, 0x10, R3 ;  /* 0x0000001000098824 */ /* 0x008fc400078e0203 */
[----:B------:R-:W3:Y:S01]  /*0400*/  LDG.E R0, desc[UR6][R4.64+0x4] ;  /* 0x0000040604007981 */ /* 0x000ee2000c1e1900 */
[----:B--2---:R-:W-:-:S04]  /*0410*/  @!P0 VIADD R2, R243, UR12 ;  /* 0x0000000cf3028c36 */ /* 0x004fc80008000000 */
[----:B------:R-:W-:-:S04]  /*0420*/  @!P0 IMAD R9, R2, 0x40, R9 ;  /* 0x0000004002098824 */ /* 0x000fc800078e0209 */
[----:B----4-:R-:W-:-:S06]  /*0430*/  @!P0 IMAD.WIDE R6, R9, 0x4, R6 ;  /* 0x0000000409068825 */ /* 0x010fcc00078e0206 */
[----:B------:R-:W2:Y:S01]  /*0440*/  @!P0 LDG.E R6, desc[UR6][R6.64] ;  /* 0x0000000606068981 */ /* 0x000ea2000c1e1900 */
[----:B------:R-:W4:Y:S01]  /*0450*/  @!P0 S2R R9, SR_CgaCtaId ;  /* 0x0000000000098919 */ /* 0x000f220000008800 */
[----:B------:R-:W-:-:S04]  /*0460*/  @!P0 MOV R2, 0x400 ;  /* 0x0000040000028802 */ /* 0x000fc80000000f00 */
[----:B----4-:R-:W-:-:S05]  /*0470*/  @!P0 LEA R2, R9, R2, 0x18 ;  /* 0x0000000209028211 */ /* 0x010fca00078ec0ff */
[----:B------:R-:W-:Y:S02]  /*0480*/  @!P0 IMAD R9, R3, 0x4, R2 ;  /* 0x0000000403098824 */ /* 0x000fe400078e0202 */
[----:B---3--:R-:W-:-:S05]  /*0490*/  IMAD.IADD R0, R0, 0x1, -R243 ;  /* 0x0000000100007824 */ /* 0x008fca00078e0af3 */
[----:B------:R-:W-:Y:S01]  /*04a0*/  ISETP.LE.AND P1, PT, R0, UR12, PT ;  /* 0x0000000c00007c0c */ /* 0x000fe2000bf23270 */
[----:B------:R-:W3:Y:S01]  /*04b0*/  S2UR UR13, SR_CTAID.Y ;  /* 0x00000000000d79c3 */ /* 0x000ee20000002600 */
[----:B--2---:R1:W-:Y:S07]  /*04c0*/  @!P0 STS [R9+0xa080], R6 ;  /* 0x00a0800609008388 */ /* 0x0043ee0000000800 */
[----:B------:R-:W-:Y:S06]  /*04d0*/  BAR.SYNC.DEFER_BLOCKING 0x0 ;  /* 0x0000000000007b1d */ /* 0x000fec0000010000 */
[----:B-1-3--:R-:W-:Y:S05]  /*04e0*/  @P1 EXIT ;  /* 0x000000000000194d */ /* 0x00afea0003800000 */
[----:B------:R-:W-:Y:S01]  /*04f0*/  R2UR UR8, R243 ;  /* 0x00000000f30872ca */ /* 0x000fe200000e0000 */
[----:B------:R-:W1:-:S12]  /*0500*/  LDCU.64 UR4, c[0x0][0x5a0] ;  /* 0x0000b400ff0477ac */ /* 0x000e580008000a00 */
[----:B------:R-:W-:-:S04]  /*0510*/  UIADD3 UR12, UPT, UPT, UR8, UR12, URZ ;  /* 0x0000000c080c7290 */ /* 0x000fc8000fffe0ff */
[----:B------:R-:W-:-:S04]  /*0520*/  ULEA UR8, UR12, UR13, 0x2 ;  /* 0x0000000d0c087291 */ /* 0x000fc8000f8e10ff */
[----:B-1----:R-:W-:-:S06]  /*0530*/  UIMAD.WIDE UR4, UR8, 0x4, UR4 ;  /* 0x00000004080478a5 */ /* 0x002fcc000f8e0204 */
[----:B------:R-:W-:Y:S02]  /*0540*/  IMAD.U32 R4, RZ, RZ, UR4 ;  /* 0x00000004ff047e24 */ /* 0x000fe4000f8e00ff */
[----:B------:R-:W-:Y:S01]  /*0550*/  IMAD.U32 R5, RZ, RZ, UR5 ;  /* 0x00000005ff057e24 */ /* 0x000fe2000f8e00ff */
[----:B------:R-:W-:Y:S02]  /*0560*/  BSSY B0, `(.L_x_2) ;  /* 0x0000237000007945 */ /* 0x000fe40003800000 */
[----:B------:R-:W1:Y:S02]  /*0570*/  LDCU UR4, c[0x0][0x5a8] ;  /* 0x0000b500ff0477ac */ /* 0x000e640008000800 */
[----:B------:R2:W5:Y:S01]  /*0580*/  LDG.E R242, desc[UR6][R4.64] ;  /* 0x0000000604f27981 */ /* 0x000562000c1e1900 */
[----:B------:R-:W-:Y:S01]  /*0590*/  LOP3.LUT R7, R3, 0xf, RZ, 0xc0, !PT ;  /* 0x0000000f03077812 */ /* 0x000fe200078ec0ff */
[----:B------:R-:W-:Y:S02]  /*05a0*/  IMAD.MOV.U32 R241, RZ, RZ, 0x1 ;  /* 0x00000001fff17424 */ /* 0x000fe400078e00ff */
[----:B------:R-:W-:Y:S01]  /*05b0*/  IMAD.MOV.U32 R240, RZ, RZ, RZ ;  /* 0x000000fffff07224 */ /* 0x000fe200078e00ff */
[----:B------:R-:W-:Y:S06]  /*05c0*/  @P2 BRA `(.L_x_3) ;  /* 0x0000002000c02947 */ /* 0x000fec0003800000 */
[----:B--2---:R-:W2:Y:S01]  /*05d0*/  S2R R5, SR_CgaCtaId ;  /* 0x0000000000057919 */ /* 0x004ea20000008800 */
[----:B------:R-:W-:Y:S01]  /*05e0*/  MOV R2, 0x400 ;  /* 0x0000040000027802 */ /* 0x000fe20000000f00 */
[----:B------:R-:W-:-:S03]  /*05f0*/  IMAD.MOV.U32 R0, RZ, RZ, -0x80000000 ;  /* 0x80000000ff007424 */ /* 0x000fc600078e00ff */
[----:B--2---:R-:W-:-:S04]  /*0600*/  LEA R9, R5, R2, 0x18 ;  /* 0x0000000205097211 */ /* 0x004fc800078ec0ff */
[----:B------:R-:W2:Y:S02]  /*0610*/  SYNCS.PHASECHK.TRANS64.TRYWAIT P0, [R9+URZ+0x28], R0 ;  /* 0x00002800090075a7 */ /* 0x000ea400080011ff */
[----:B--2---:R-:W-:Y:S05]  /*0620*/  @!P0 BRA `(.L_x_4) ;  /* 0x0000006c00588947 */ /* 0x004fea0003800000 */
.L_x_98:
[----:B------:R-:W-:Y:S02]  /*0630*/  ELECT P1, URZ, PT ;  /* 0x0000000000ff782f */ /* 0x000fe40003820000 */
[----:B------:R-:W-:Y:S02]  /*0640*/  R2UR UR5, R9 ;  /* 0x00000000090572ca */ /* 0x000fe400000e0000 */
[----:B------:R-:W-:-:S09]  /*0650*/  ELECT P0, URZ, PT ;  /* 0x0000000000ff782f */ /* 0x000fd20003800000 */
[----:B------:R-:W-:-:S04]  /*0660*/  @P1 IMAD.MOV.U32 R2, RZ, RZ, 0x2000 ;  /* 0x00002000ff021424 */ /* 0x000fc800078e00ff */
[----:B------:R-:W-:Y:S01]  /*0670*/  VOTEU.ANY UP0, P0 ;  /* 0x0000000000ff7886 */ /* 0x000fe20000000100 */
[----:B------:R-:W-:Y:S01]  /*0680*/  VOTEU.ANY UP1, P0 ;  /* 0x0000000000ff7886 */ /* 0x000fe20000020100 */
[----:B------:R3:W-:Y:S01]  /*0690*/  @P1 SYNCS.ARRIVE.TRANS64 RZ, [R9+URZ+0x20], R2 ;  /* 0x0000200209ff19a7 */ /* 0x0007e200080000ff */
[----:B------:R-:W-:Y:S02]  /*06a0*/  PLOP3.LUT P1, PT, PT, PT, PT, 0x8, 0x80 ;  /* 0x000000000080781c */ /* 0x000fe40003f2e170 */
[----:B------:R-:W4:Y:S01]  /*06b0*/  @UP0 LDCU.64 UR14, c[0x0][0x348] ;  /* 0x00006900ff0e07ac */ /* 0x000f220008000a00 */
[----:B------:R-:W-:Y:S02]  /*06c0*/  @UP0 UIADD3 UR8, UPT, UPT, UR5, 0x80, URZ ;  /* 0x0000008005080890 */ /* 0x000fe4000fffe0ff */
[----:B------:R-:W-:Y:S01]  /*06d0*/  @UP0 UIADD3 UR9, UPT, UPT, UR5, 0x20, URZ ;  /* 0x0000002005090890 */ /* 0x000fe2000fffe0ff */
[----:B------:R-:W-:Y:S01]  /*06e0*/  @UP0 UMOV UR10, URZ ;  /* 0x000000ff000a0c82 */ /* 0x000fe20008000000 */
[----:B------:R-:W-:-:S10]  /*06f0*/  @UP0 UMOV UR11, URZ ;  /* 0x000000ff000b0c82 */ /* 0x000fd40008000000 */
.L_x_5:
[----:B------:R-:W-:Y:S01]  /*0700*/  @P0 ELECT P1, URZ, PT ;  /* 0x0000000000ff082f */ /* 0x000fe20003820000 */
[----:B----4-:R4:W-:-:S12]  /*0710*/  @UP1 UTMALDG.4D [UR8], [UR14], desc[URZ] ;  /* 0x0000ff080e0015b4 */ /* 0x0109d80008019000 */
[----:B------:R-:W-:Y:S02]  /*0720*/  @P1 PLOP3.LUT P0, PT, P1, PT, PT, 0x8, 0x80 ;  /* 0x000000000080181c */ /* 0x000fe40000f0e170 */
[----:B------:R-:W-:-:S11]  /*0730*/  PLOP3.LUT P1, PT, PT, PT, PT, 0x8, 0x80 ;  /* 0x000000000080781c */ /* 0x000fd60003f2e170 */
[----:B----4-:R-:W-:Y:S05]  /*0740*/  @P0 BRA.U.ANY `(.L_x_5) ;  /* 0xfffffffd00ec0947 */ /* 0x010fea000393ffff */
[----:B------:R-:W-:Y:S02]  /*0750*/  ELECT P0, URZ, PT ;  /* 0x0000000000ff782f */ /* 0x000fe40003800000 */
[----:B------:R-:W-:-:S11]  /*0760*/  PLOP3.LUT P1, PT, PT, PT, PT, 0x8, 0x80 ;  /* 0x000000000080781c */ /* 0x000fd60003f2e170 */
[----:B------:R-:W-:Y:S01]  /*0770*/  VOTEU.ANY UP0, P0 ;  /* 0x0000000000ff7886 */ /* 0x000fe20000000100 */
[----:B------:R-:W-:-:S04]  /*0780*/  VOTEU.ANY UP1, P0 ;  /* 0x0000000000ff7886 */ /* 0x000fc80000020100 */
[----:B------:R-:W4:Y:S01]  /*0790*/  @UP0 LDCU.64 UR14, c[0x0][0x348] ;  /* 0x00006900ff0e07ac */ /* 0x000f220008000a00 */
[----:B------:R-:W-:Y:S02]  /*07a0*/  @UP0 UIADD3 UR8, UPT, UPT, UR5, 0x180, URZ ;  /* 0x0000018005080890 */ /* 0x000fe4000fffe0ff */
[----:B------:R-:W-:Y:S01]  /*07b0*/  @UP0 UIADD3 UR9, UPT, UPT, UR5, 0x20, URZ ;  /* 0x0000002005090890 */ /* 0x000fe2000fffe0ff */
[----:B------:R-:W-:Y:S01]  /*07c0*/  @UP0 UMOV UR10, 0x8 ;  /* 0x00000008000a0882 */ /* 0x000fe20000000000 */
[----:B------:R-:W-:-:S10]  /*07d0*/  @UP0 UMOV UR11, URZ ;  /* 0x000000ff000b0c82 */ /* 0x000fd40008000000 */
.L_x_6:
        /* <DEDUP_REMOVED lines=14> */
.L_x_7:
        /* <DEDUP_REMOVED lines=14> */
.L_x_8:
        /* <DEDUP_REMOVED lines=14> */
.L_x_9:
        /* <DEDUP_REMOVED lines=14> */
.L_x_10:
        /* <DEDUP_REMOVED lines=14> */
.L_x_11:
        /* <DEDUP_REMOVED lines=14> */
.L_x_12:
        /* <DEDUP_REMOVED lines=14> */
.L_x_13:
        /* <DEDUP_REMOVED lines=14> */
.L_x_14:
        /* <DEDUP_REMOVED lines=14> */
.L_x_15:
        /* <DEDUP_REMOVED lines=14> */
.L_x_16:
        /* <DEDUP_REMOVED lines=14> */
.L_x_17:
        /* <DEDUP_REMOVED lines=14> */
.L_x_18:
        /* <DEDUP_REMOVED lines=14> */
.L_x_19:
        /* <DEDUP_REMOVED lines=14> */
.L_x_20:
        /* <DEDUP_REMOVED lines=14> */
.L_x_21:
        /* <DEDUP_REMOVED lines=14> */
.L_x_22:
        /* <DEDUP_REMOVED lines=14> */
.L_x_23:
        /* <DEDUP_REMOVED lines=14> */
.L_x_24:
        /* <DEDUP_REMOVED lines=14> */
.L_x_25:
        /* <DEDUP_REMOVED lines=14> */
.L_x_26:
        /* <DEDUP_REMOVED lines=14> */
.L_x_27:
        /* <DEDUP_REMOVED lines=14> */
.L_x_28:
        /* <DEDUP_REMOVED lines=14> */
.L_x_29:
        /* <DEDUP_REMOVED lines=14> */
.L_x_30:
        /* <DEDUP_REMOVED lines=14> */
.L_x_31:
        /* <DEDUP_REMOVED lines=14> */
.L_x_32:
        /* <DEDUP_REMOVED lines=14> */
.L_x_33:
        /* <DEDUP_REMOVED lines=14> */
.L_x_34:
        /* <DEDUP_REMOVED lines=14> */
.L_x_35:
        /* <DEDUP_REMOVED lines=14> */
.L_x_36:
[----:B------:R-:W-:Y:S01]  /*2220*/  @P0 ELECT P1, URZ, PT ;  /* 0x0000000000ff082f */ /* 0x000fe20003820000 */
[----:B----4-:R4:W-:-:S12]  /*2230*/  @UP1 UTMALDG.4D [UR8], [UR14], desc[URZ] ;  /* 0x0000ff080e0015b4 */ /* 0x0109d80008019000 */
[----:B------:R-:W-:Y:S02]  /*2240*/  @P1 PLOP3.LUT P0, PT, P1, PT, PT, 0x8, 0x80 ;  /* 0x000000000080181c */ /* 0x000fe40000f0e170 */
[----:B------:R-:W-:-:S11]  /*2250*/  PLOP3.LUT P1, PT, PT, PT, PT, 0x8, 0x80 ;  /* 0x000000000080781c */ /* 0x000fd60003f2e170 */
[----:B----4-:R-:W-:Y:S05]  /*2260*/  @P0 BRA.U.ANY `(.L_x_36) ;  /* 0xfffffffd00ec0947 */ /* 0x010fea000393ffff */
[----:B-----5:R-:W-:-:S13]  /*2270*/  ISETP.GE.AND P0, PT, R242, 0x1, PT ;  /* 0x00000001f200780c */ /* 0x020fda0003f06270 */
[----:B------:R-:W-:Y:S05]  /*2280*/  @!P0 BRA `(.L_x_3) ;  /* 0x0000000400908947 */ /* 0x000fea0003800000 */
[----:B------:R-:W4:Y:S02]  /*2290*/  SYNCS.PHASECHK.TRANS64.TRYWAIT P0, [R9+URZ+0x8], R0 ;  /* 0x00000800090075a7 */ /* 0x000f2400080011ff */
[----:B----4-:R-:W-:Y:S05]  /*22a0*/  @!P0 BRA `(.L_x_37) ;  /* 0x0000005000548947 */ /* 0x010fea0003800000 */
.L_x_99:
[----:B------:R-:W-:Y:S01]  /*22b0*/  ELECT P0, URZ, PT ;  /* 0x0000000000ff782f */ /* 0x000fe20003800000 */
[----:B------:R-:W-:Y:S01]  /*22c0*/  IMAD R0, R242, 0x4, R9 ;  /* 0x00000004f2007824 */ /* 0x000fe200078e0209 */
[----:B------:R-:W-:Y:S02]  /*22d0*/  ELECT P1, URZ, PT ;  /* 0x0000000000ff782f */ /* 0x000fe40003820000 */
[----:B------:R-:W-:-:S09]  /*22e0*/  R2UR UR5, R9 ;  /* 0x00000000090572ca */ /* 0x000fd200000e0000 */
[----:B--2---:R-:W2:Y:S01]  /*22f0*/  @P0 LDC.64 R4, c[0x0][0x348] ;  /* 0x0000d200ff040b82 */ /* 0x004ea20000000a00 */
[----:B------:R-:W-:Y:S01]  /*2300*/  @P0 R2UR UR17, R9 ;  /* 0x00000000091102ca */ /* 0x000fe200000e0000 */
[----:B---3--:R-:W-:Y:S01]  /*2310*/  @P1 IMAD.MOV.U32 R2, RZ, RZ, 0x4000 ;  /* 0x00004000ff021424 */ /* 0x008fe200078e00ff */
[----:B------:R-:W-:Y:S01]  /*2320*/  VOTEU.ANY UP0, P0 ;  /* 0x0000000000ff7886 */ /* 0x000fe20000000100 */
[----:B------:R-:W-:Y:S02]  /*2330*/  VOTEU.ANY UP1, P0 ;  /* 0x0000000000ff7886 */ /* 0x000fe40000020100 */
[----:B------:R2:W-:Y:S01]  /*2340*/  @P1 SYNCS.ARRIVE.TRANS64 RZ, [R9+URZ], R2 ;  /* 0x0000000209ff19a7 */ /* 0x0005e200080000ff */
[----:B------:R-:W3:Y:S01]  /*2350*/  LDS R0, [R0+0xa07c] ;  /* 0x00a07c0000007984 */ /* 0x000ee20000000800 */
[----:B------:R-:W-:Y:S01]  /*2360*/  @UP0 UIADD3 UR16, UPT, UPT, UR5, 0x2080, URZ ;  /* 0x0000208005100890 */ /* 0x000fe2000fffe0ff */
[----:B------:R-:W-:Y:S01]  /*2370*/  @UP0 UMOV UR18, URZ ;  /* 0x000000ff00120c82 */ /* 0x000fe20008000000 */
[----:B--2---:R-:W-:-:S04]  /*2380*/  @P0 IADD3 R2, P1, PT, R4, 0x80, RZ ;  /* 0x0000008004020810 */ /* 0x004fc80007f3e0ff */
[----:B------:R-:W-:Y:S01]  /*2390*/  @P0 R2UR UR8, R2 ;  /* 0x00000000020802ca */ /* 0x000fe200000e0000 */
[----:B------:R-:W-:Y:S01]  /*23a0*/  @P0 IMAD.X R4, RZ, RZ, R5, P1 ;  /* 0x000000ffff040224 */ /* 0x000fe200008e0605 */
[----:B------:R-:W-:-:S04]  /*23b0*/  PLOP3.LUT P1, PT, PT, PT, PT, 0x8, 0x80 ;  /* 0x000000000080781c */ /* 0x000fc80003f2e170 */
[----:B------:R-:W-:-:S07]  /*23c0*/  @P0 R2UR UR9, R4 ;  /* 0x00000000040902ca */ /* 0x000fce00000e0000 */
[----:B------:R-:W-:-:S05]  /*23d0*/  IMAD.U32 R4, RZ, RZ, UR8 ;  /* 0x00000008ff047e24 */ /* 0x000fca000f8e00ff */
[----:B------:R-:W-:Y:S01]  /*23e0*/  @P0 R2UR UR8, R4 ;  /* 0x00000000040802ca */ /* 0x000fe200000e0000 */
[----:B------:R-:W-:Y:S02]  /*23f0*/  IMAD.U32 R5, RZ, RZ, UR9 ;  /* 0x00000009ff057e24 */ /* 0x000fe4000f8e00ff */
[----:B---3--:R-:W-:-:S03]  /*2400*/  IMAD R2, R0, 0x20, R243 ;  /* 0x0000002000027824 */ /* 0x008fc600078e02f3 */
[----:B------:R-:W-:Y:S02]  /*2410*/  @P0 R2UR UR9, R5 ;  /* 0x00000000050902ca */ /* 0x000fe400000e0000 */
[----:B------:R-:W-:-:S15]  /*2420*/  R2UR UR19, R2 ;  /* 0x00000000021372ca */ /* 0x000fde00000e0000 */
.L_x_38:
[----:B------:R-:W-:Y:S01]  /*2430*/  @P0 ELECT P1, URZ, PT ;  /* 0x0000000000ff082f */ /* 0x000fe20003820000 */
[----:B------:R-:W-:Y:S02]  /*2440*/  UMOV UR20, UR13 ;  /* 0x0000000d00147c82 */ /* 0x000fe40008000000 */
[----:B------:R2:W-:Y:S10]  /*2450*/  @UP1 UTMALDG.3D [UR16], [UR8], desc[URZ] ;  /* 0x0000ff10080015b4 */ /* 0x0005f40008011000 */
[----:B------:R-:W-:-:S02]  /*2460*/  @P1 PLOP3.LUT P0, PT, P1, PT, PT, 0x8, 0x80 ;  /* 0x000000000080181c */ /* 0x000fc40000f0e170 */
[----:B------:R-:W-:-:S11]  /*2470*/  PLOP3.LUT P1, PT, PT, PT, PT, 0x8, 0x80 ;  /* 0x000000000080781c */ /* 0x000fd60003f2e170 */
[----:B--2---:R-:W-:Y:S05]  /*2480*/  @P0 BRA.U.ANY `(.L_x_38) ;  /* 0xfffffffd00e80947 */ /* 0x004fea000393ffff */
[----:B------:R-:W-:-:S13]  /*2490*/  ELECT P0, URZ, PT ;  /* 0x0000000000ff782f */ /* 0x000fda0003800000 */
[----:B------:R-:W2:Y:S01]  /*24a0*/  @P0 LDC.64 R4, c[0x0][0x348] ;  /* 0x0000d200ff040b82 */ /* 0x000ea20000000a00 */
[----:B------:R-:W-:Y:S01]  /*24b0*/  @P0 R2UR UR17, R9 ;  /* 0x00000000091102ca */ /* 0x000fe200000e0000 */
[----:B------:R-:W-:Y:S01]  /*24c0*/  VOTEU.ANY UP0, P0 ;  /* 0x0000000000ff7886 */ /* 0x000fe20000000100 */
[----:B------:R-:W-:-:S04]  /*24d0*/  VOTEU.ANY UP1, P0 ;  /* 0x0000000000ff7886 */ /* 0x000fc80000020100 */
[----:B------:R-:W-:Y:S01]  /*24e0*/  @UP0 UIADD3 UR16, UPT, UPT, UR5, 0x3080, URZ ;  /* 0x0000308005100890 */ /* 0x000fe2000fffe0ff */
[----:B------:R-:W-:Y:S01]  /*24f0*/  @UP0 UMOV UR18, 0x40 ;  /* 0x0000004000120882 */ /* 0x000fe20000000000 */
[----:B--2---:R-:W-:-:S04]  /*2500*/  @P0 IADD3 R0, P1, PT, R4, 0x80, RZ ;  /* 0x0000008004000810 */ /* 0x004fc80007f3e0ff */
[----:B------:R-:W-:Y:S01]  /*2510*/  @P0 R2UR UR8, R0 ;  /* 0x00000000000802ca */ /* 0x000fe200000e0000 */
[----:B------:R-:W-:Y:S01]  /*2520*/  @P0 IMAD.X R4, RZ, RZ, R5, P1 ;  /* 0x000000ffff040224 */ /* 0x000fe200008e0605 */
[----:B------:R-:W-:-:S04]  /*2530*/  PLOP3.LUT P1, PT, PT, PT, PT, 0x8, 0x80 ;  /* 0x000000000080781c */ /* 0x000fc80003f2e170 */
[----:B------:R-:W-:-:S07]  /*2540*/  @P0 R2UR UR9, R4 ;  /* 0x00000000040902ca */ /* 0x000fce00000e0000 */
[----:B------:R-:W-:-:S05]  /*2550*/  IMAD.U32 R4, RZ, RZ, UR8 ;  /* 0x00000008ff047e24 */ /* 0x000fca000f8e00ff */
[----:B------:R-:W-:Y:S01]  /*2560*/  @P0 R2UR UR8, R4 ;  /* 0x00000000040802ca */ /* 0x000fe200000e0000 */
[----:B------:R-:W-:-:S05]  /*2570*/  IMAD.U32 R5, RZ, RZ, UR9 ;  /* 0x00000009ff057e24 */ /* 0x000fca000f8e00ff */
[----:B------:R-:W-:-:S15]  /*2580*/  @P0 R2UR UR9, R5 ;  /* 0x00000000050902ca */ /* 0x000fde00000e0000 */
.L_x_39:
        /* <DEDUP_REMOVED lines=22> */
.L_x_40:
[----:B------:R-:W-:Y:S01]  /*26f0*/  @P0 ELECT P1, URZ, PT ;  /* 0x0000000000ff082f */ /* 0x000fe20003820000 */
[----:B------:R-:W-:Y:S02]  /*2700*/  UMOV UR20, UR13 ;  /* 0x0000000d00147c82 */ /* 0x000fe40008000000 */
[----:B------:R2:W-:Y:S10]  /*2710*/  @UP1 UTMALDG.3D [UR16], [UR8], desc[URZ] ;  /* 0x0000ff10080015b4 */ /* 0x0005f40008011000 */
[----:B------:R-:W-:-:S02]  /*2720*/  @P1 PLOP3.LUT P0, PT, P1, PT, PT, 0x8, 0x80 ;  /* 0x000000000080181c */ /* 0x000fc40000f0e170 */
[----:B------:R-:W-:-:S11]  /*2730*/  PLOP3.LUT P1, PT, PT, PT, PT, 0x8, 0x80 ;  /* 0x000000000080781c */ /* 0x000fd60003f2e170 */
[----:B--2---:R-:W-:Y:S05]  /*2740*/  @P0 BRA.U.ANY `(.L_x_40) ;  /* 0xfffffffd00e80947 */ /* 0x004fea000393ffff */
[----:B------:R-:W-:Y:S01]  /*2750*/  ELECT P0, URZ, PT ;  /* 0x0000000000ff782f */ /* 0x000fe20003800000 */
[----:B------:R-:W-:Y:S02]  /*2760*/  IMAD.MOV.U32 R241, RZ, RZ, RZ ;  /* 0x000000fffff17224 */ /* 0x000fe400078e00ff */
[----:B------:R-:W-:-:S10]  /*2770*/  IMAD.MOV.U32 R240, RZ, RZ, 0x1 ;  /* 0x00000001fff07424 */ /* 0x000fd400078e00ff */
        /* <DEDUP_REMOVED lines=15> */
.L_x_41:
[----:B------:R-:W-:Y:S01]  /*2870*/  @P0 ELECT P1, URZ, PT ;  /* 0x0000000000ff082f */ /* 0x000fe20003820000 */
[----:B------:R-:W-:Y:S02]  /*2880*/  UMOV UR20, UR13 ;  /* 0x0000000d00147c82 */ /* 0x000fe40008000000 */
[----:B------:R4:W-:Y:S10]  /*2890*/  @UP1 UTMALDG.3D [UR16], [UR8], desc[URZ] ;  /* 0x0000ff10080015b4 */ /* 0x0009f40008011000 */
[----:B------:R-:W-:-:S02]  /*28a0*/  @P1 PLOP3.LUT P0, PT, P1, PT, PT, 0x8, 0x80 ;  /* 0x000000000080181c */ /* 0x000fc40000f0e170 */
[----:B------:R-:W-:-:S11]  /*28b0*/  PLOP3.LUT P1, PT, PT, PT, PT, 0x8, 0x80 ;  /* 0x000000000080781c */ /* 0x000fd60003f2e170 */
[----:B----4-:R-:W-:Y:S05]  /*28c0*/  @P0 BRA.U.ANY `(.L_x_41) ;  /* 0xfffffffd00e80947 */ /* 0x010fea000393ffff */
.L_x_3:
[----:B-1----:R-:W-:Y:S05]  /*28d0*/  BSYNC B0 ;  /* 0x0000000000007941 */ /* 0x002fea0003800000 */
.L_x_2:
[----:B------:R-:W1:Y:S01]  /*28e0*/  S2UR UR8, SR_CgaCtaId ;  /* 0x00000000000879c3 */ /* 0x000e620000008800 */
[----:B------:R-:W-:Y:S01]  /*28f0*/  UMOV UR5, 0x400 ;  /* 0x0000040000057882 */ /* 0x000fe20000000000 */
[----:B-----5:R-:W-:Y:S01]  /*2900*/  ISETP.GE.AND P1, PT, R242, 0x1, PT ;  /* 0x00000001f200780c */ /* 0x020fe20003f26270 */
[----:B------:R-:W-:Y:S01]  /*2910*/  IMAD.MOV.U32 R238, RZ, RZ, RZ ;  /* 0x000000ffffee7224 */ /* 0x000fe200078e00ff */
[----:B------:R-:W-:Y:S01]  /*2920*/  PLOP3.LUT P0, PT, PT, PT, PT, 0x80, 0x8 ;  /* 0x000000000008781c */ /* 0x000fe20003f0f070 */
[----:B------:R-:W-:Y:S01]  /*2930*/  IMAD.MOV.U32 R239, RZ, RZ, -0x800000 ;  /* 0xff800000ffef7424 */ /* 0x000fe200078e00ff */
[----:B------:R-:W-:Y:S02]  /*2940*/  CS2R R184, SRZ ;  /* 0x0000000000b87805 */ /* 0x000fe4000001ff00 */
[----:B------:R-:W-:Y:S02]  /*2950*/  CS2R R186, SRZ ;  /* 0x0000000000ba7805 */ /* 0x000fe4000001ff00 */
[----:B------:R-:W-:-:S02]  /*2960*/  CS2R R180, SRZ ;  /* 0x0000000000b47805 */ /* 0x000fc4000001ff00 */
[----:B------:R-:W-:Y:S02]  /*2970*/  CS2R R182, SRZ ;  /* 0x0000000000b67805 */ /* 0x000fe4000001ff00 */
[----:B------:R-:W-:Y:S02]  /*2980*/  CS2R R64, SRZ ;  /* 0x0000000000407805 */ /* 0x000fe4000001ff00 */
[----:B------:R-:W-:Y:S02]  /*2990*/  CS2R R66, SRZ ;  /* 0x0000000000427805 */ /* 0x000fe4000001ff00 */
        /* <DEDUP_REMOVED lines=11> */
[----:B------:R-:W-:Y:S01]  /*2a50*/  CS2R R178, SRZ ;  /* 0x0000000000b27805 */ /* 0x000fe2000001ff00 */
[----:B-1----:R-:W-:Y:S01]  /*2a60*/  ULEA UR5, UR8, UR5, 0x18 ;  /* 0x0000000508057291 */ /* 0x002fe2000f8ec0ff */
[----:B------:R-:W-:Y:S02]  /*2a70*/  CS2R R172, SRZ ;  /* 0x0000000000ac7805 */ /* 0x000fe4000001ff00 */
[----:B------:R-:W-:Y:S02]  /*2a80*/  CS2R R174, SRZ ;  /* 0x0000000000ae7805 */ /* 0x000fe4000001ff00 */
[----:B------:R-:W-:-:S02]  /*2a90*/  CS2R R24, SRZ ;  /* 0x0000000000187805 */ /* 0x000fc4000001ff00 */
[----:B------:R-:W-:Y:S02]  /*2aa0*/  CS2R R26, SRZ ;  /* 0x00000000001a7805 */ /* 0x000fe4000001ff00 */
[----:B------:R-:W-:Y:S01]  /*2ab0*/  CS2R R48, SRZ ;  /* 0x0000000000307805 */ /* 0x000fe2000001ff00 */
[----:B------:R-:W-:Y:S01]  /*2ac0*/  IMAD.U32 R0, RZ, RZ, UR5 ;  /* 0x00000005ff007e24 */ /* 0x000fe2000f8e00ff */
[----:B------:R-:W-:Y:S02]  /*2ad0*/  CS2R R50, SRZ ;  /* 0x0000000000327805 */ /* 0x000fe4000001ff00 */
[----:B------:R-:W-:Y:S02]  /*2ae0*/  CS2R R140, SRZ ;  /* 0x00000000008c7805 */ /* 0x000fe4000001ff00 */
[----:B------:R-:W-:Y:S01]  /*2af0*/  CS2R R142, SRZ ;  /* 0x00000000008e7805 */ /* 0x000fe2000001ff00 */
[----:B------:R-:W1:Y:S01]  /*2b00*/  SYNCS.PHASECHK.TRANS64.TRYWAIT P3, [R0+URZ+0x20], RZ ;  /* 0x000020ff000075a7 */ /* 0x000e6200080611ff */
        /* <DEDUP_REMOVED lines=20> */
[----:B------:R-:W-:Y:S01]  /*2c50*/  CS2R R68, SRZ ;  /* 0x0000000000447805 */ /* 0x000fe2000001ff00 */
[----:B------:R-:W-:Y:S02]  /*2c60*/  IMAD.MOV.U32 R70, RZ, RZ, RZ ;  /* 0x000000ffff467224 */ /* 0x000fe400078e00ff */
[----:B------:R-:W-:Y:S01]  /*2c70*/  IMAD R7, R7, 0x10, R0 ;  /* 0x0000001007077824 */ /* 0x000fe200078e0200 */
[----:B-1----:R-:W-:Y:S06]  /*2c80*/  @P3 BRA `(.L_x_42) ;  /* 0x0000000000083947 */ /* 0x002fec0003800000 */
[----:B------:R-:W1:Y:S02]  /*2c90*/  SYNCS.PHASECHK.TRANS64.TRYWAIT P3, [R0+URZ+0x20], RZ ;  /* 0x000020ff000075a7 */ /* 0x000e6400080611ff */
[----:B-1----:R-:W-:Y:S05]  /*2ca0*/  @!P3 BRA `(.L_x_43) ;  /* 0x0000004400f0b947 */ /* 0x002fea0003800000 */
.L_x_42:
[----:B------:R-:W4:Y:S01]  /*2cb0*/  LDSM.16.M88.2 R72, [R7+0x80] ;  /* 0x000080000748783b */ /* 0x000f220000000100 */
[----:B------:R-:W-:Y:S01]  /*2cc0*/  IMAD.MOV.U32 R71, RZ, RZ, RZ ;  /* 0x000000ffff477224 */ /* 0x000fe200078e00ff */
[----:B------:R-:W-:Y:S02]  /*2cd0*/  CS2R R16, SRZ ;  /* 0x0000000000107805 */ /* 0x000fe4000001ff00 */
[----:B------:R-:W-:Y:S01]  /*2ce0*/  CS2R R18, SRZ ;  /* 0x0000000000127805 */ /* 0x000fe2000001ff00 */
[----:B------:R-:W1:Y:S01]  /*2cf0*/  LDSM.16.M88.2 R74, [R7+0x180] ;  /* 0x00018000074a783b */ /* 0x000e620000000100 */
[----:B------:R-:W-:Y:S02]  /*2d00*/  CS2R R12, SRZ ;  /* 0x00000000000c7805 */ /* 0x000fe4000001ff00 */
[----:B------:R-:W-:Y:S02]  /*2d10*/  CS2R R14, SRZ ;  /* 0x00000000000e7805 */ /* 0x000fe4000001ff00 */
[----:B------:R-:W-:Y:S01]  /*2d20*/  CS2R R188, SRZ ;  /* 0x0000000000bc7805 */ /* 0x000fe2000001ff00 */
[----:B------:R-:W2:Y:S01]  /*2d30*/  LDSM.16.M88.2 R76, [R7+0x280] ;  /* 0x00028000074c783b */ /* 0x000ea20000000100 */
[----:B------:R-:W-:-:S02]  /*2d40*/  CS2R R190, SRZ ;  /* 0x0000000000be7805 */ /* 0x000fc4000001ff00 */
[----:B------:R-:W-:Y:S02]  /*2d50*/  CS2R R192, SRZ ;  /* 0x0000000000c07805 */ /* 0x000fe4000001ff00 */
[----:B------:R-:W-:Y:S01]  /*2d60*/  CS2R R194, SRZ ;  /* 0x0000000000c27805 */ /* 0x000fe2000001ff00 */
[----:B------:R-:W3:Y:S02]  /*2d70*/  LDSM.16.M88.2 R78, [R7+0x380] ;  /* 0x00038000074e783b */ /* 0x000ee40000000100 */
[----:B--23--:R-:W-:Y:S02]  /*2d80*/  CS2R R8, SRZ ;  /* 0x0000000000087805 */ /* 0x00cfe4000001ff00 */
[----:B------:R-:W-:Y:S02]  /*2d90*/  CS2R R10, SRZ ;  /* 0x00000000000a7805 */ /* 0x000fe4000001ff00 */
[----:B------:R-:W-:Y:S01]  /*2da0*/  CS2R R4, SRZ ;  /* 0x0000000000047805 */ /* 0x000fe2000001ff00 */
[----:B------:R-:W2:Y:S01]  /*2db0*/  LDSM.16.M88.2 R80, [R7+0x480] ;  /* 0x000480000750783b */ /* 0x000ea20000000100 */
[----:B------:R-:W-:-:S02]  /*2dc0*/  CS2R R196, SRZ ;  /* 0x0000000000c47805 */ /* 0x000fc4000001ff00 */
[----:B------:R-:W-:Y:S02]  /*2dd0*/  CS2R R198, SRZ ;  /* 0x0000000000c67805 */ /* 0x000fe4000001ff00 */
[----:B------:R-:W-:Y:S01]  /*2de0*/  CS2R R200, SRZ ;  /* 0x0000000000c87805 */ /* 0x000fe2000001ff00 */
[----:B------:R-:W3:Y:S01]  /*2df0*/  LDSM.16.M88.2 R82, [R7+0x580] ;  /* 0x000580000752783b */ /* 0x000ee20000000100 */
[----:B------:R-:W-:-:S03]  /*2e00*/  CS2R R202, SRZ ;  /* 0x0000000000ca7805 */ /* 0x000fc6000001ff00 */
[----:B------:R-:W1:Y:S04]  /*2e10*/  LDSM.16.M88.2 R84, [R7+0x680] ;  /* 0x000680000754783b */ /* 0x000e680000000100 */
        /* <DEDUP_REMOVED lines=24> */
[----:B------:R5:W1:Y:S01]  /*2fa0*/  LDSM.16.M88.2 R134, [R7+0x1f80] ;  /* 0x001f80000786783b */ /* 0x000a620000000100 */
[----:B------:R1:W1:Y:S01]  /*2fb0*/  @P1 SYNCS.PHASECHK.TRANS64.TRYWAIT P0, [R0+URZ], RZ ;  /* 0x000000ff000015a7 */ /* 0x00026200080011ff */
[----:B-----5:R-:W-:Y:S01]  /*2fc0*/  CS2R R6, SRZ ;  /* 0x0000000000067805 */ /* 0x020fe2000001ff00 */
[----:B--234-:R-:W-:Y:S06]  /*2fd0*/  @!P1 BRA `(.L_x_44) ;  /* 0x0000002400f89947 */ /* 0x01cfec0003800000 */
[----:B------:R-:W2:Y:S01]  /*2fe0*/  LDC.64 R248, c[0x0][0x348] ;  /* 0x0000d200fff87b82 */ /* 0x000ea20000000a00 */
[----:B------:R-:W-:Y:S01]  /*2ff0*/  IMAD.MOV R237, RZ, RZ, -R242 ;  /* 0x000000ffffed7224 */ /* 0x000fe200078e0af2 */
[----:B------:R-:W-:Y:S01]  /*3000*/  CS2R R234, SRZ ;  /* 0x0000000000ea7805 */ /* 0x000fe2000001ff00 */
[----:B------:R-:W-:Y:S01]  /*3010*/  IMAD.MOV.U32 R238, RZ, RZ, RZ ;  /* 0x000000ffffee7224 */ /* 0x000fe200078e00ff */
[----:B------:R-:W-:Y:S01]  /*3020*/  CS2R R232, SRZ ;  /* 0x0000000000e87805 */ /* 0x000fe2000001ff00 */
[----:B------:R-:W-:Y:S02]  /*3030*/  IMAD.MOV.U32 R239, RZ, RZ, -0x800000 ;  /* 0xff800000ffef7424 */ /* 0x000fe400078e00ff */
[----:B------:R-:W-:-:S07]  /*3040*/  IMAD.MOV.U32 R236, RZ, RZ, 0x1 ;  /* 0x00000001ffec7424 */ /* 0x000fce00078e00ff */
.L_x_71:
[----:B------:R-:W-:Y:S01]  /*3050*/  ISETP.NE.AND P2, PT, R244, RZ, PT ;  /* 0x000000fff400720c */ /* 0x000fe20003f45270 */
[----:B------:R-:W-:Y:S03]  /*3060*/  BSSY B0, `(.L_x_45) ;  /* 0x0000009000007945 */ /* 0x000fe60003800000 */
[----:B------:R-:W-:Y:S01]  /*3070*/  ISETP.GE.OR P1, PT, R233, R242, P2 ;  /* 0x000000f2e900720c */ /* 0x000fe20001726670 */
[----:B-1----:R-:W-:-:S12]  /*3080*/  @P0 BRA `(.L_x_46) ;  /* 0x0000000000180947 */ /* 0x002fd80003800000 */
[----:B------:R-:W1:Y:S01]  /*3090*/  S2R R3, SR_CgaCtaId ;  /* 0x0000000000037919 */ /* 0x000e620000008800 */
[----:B------:R-:W-:Y:S01]  /*30a0*/  MOV R0, 0x400 ;  /* 0x0000040000007802 */ /* 0x000fe20000000f00 */
[----:B------:R-:W-:-:S03]  /*30b0*/  IMAD.U32 R28, R234, -0x80000000, RZ ;  /* 0x80000000ea1c7824 */ /* 0x000fc600078e00ff */
[----:B-1----:R-:W-:-:S04]  /*30c0*/  LEA R3, R3, R0, 0x18 ;  /* 0x0000000003037211 */ /* 0x002fc800078ec0ff */
[----:B------:R-:W1:Y:S02]  /*30d0*/  SYNCS.PHASECHK.TRANS64.TRYWAIT P0, [R3+URZ], R28 ;  /* 0x0000001c030075a7 */ /* 0x000e6400080011ff */
[----:B-1----:R-:W-:Y:S05]  /*30e0*/  @!P0 BRA `(.L_x_47) ;  /* 0x0000004000f48947 */ /* 0x002fea0003800000 */
.L_x_46:
[----:B------:R-:W-:Y:S05]  /*30f0*/  BSYNC B0 ;  /* 0x0000000000007941 */ /* 0x000fea0003800000 */
.L_x_45:
[----:B------:R-:W-:Y:S04]  /*3100*/  BSSY B0, `(.L_x_48) ;  /* 0x000006a000007945 */ /* 0x000fe80003800000 */
[----:B------:R-:W-:Y:S05]  /*3110*/  @P1 BRA `(.L_x_49) ;  /* 0x0000000400a01947 */ /* 0x000fea0003800000 */
[----:B-1----:R-:W1:Y:S01]  /*3120*/  S2R R3, SR_CgaCtaId ;  /* 0x0000000000037919 */ /* 0x002e620000008800 */
[----:B------:R-:W-:Y:S01]  /*3130*/  MOV R0, 0x400 ;  /* 0x0000040000007802 */ /* 0x000fe20000000f00 */
[----:B------:R-:W-:Y:S01]  /*3140*/  IMAD.U32 R28, R236, -0x80000000, RZ ;  /* 0x80000000ec1c7824 */ /* 0x000fe200078e00ff */
[----:B------:R-:W-:Y:S02]  /*3150*/  BSSY B1, `(.L_x_50) ;  /* 0x0000004000017945 */ /* 0x000fe40003800000 */
[----:B-1----:R-:W-:-:S04]  /*3160*/  LEA R31, R3, R0, 0x18 ;  /* 0x00000000031f7211 */ /* 0x002fc800078ec0ff */
[----:B------:R-:W1:Y:S02]  /*3170*/  SYNCS.PHASECHK.TRANS64.TRYWAIT P0, [R31+URZ+0x18], R28 ;  /* 0x0000181c1f0075a7 */ /* 0x000e6400080011ff */
[----:B-1----:R-:W-:Y:S05]  /*3180*/  @!P0 BRA `(.L_x_51) ;  /* 0x0000004000e48947 */ /* 0x002fea0003800000 */
.L_x_102:
[----:B------:R-:W-:Y:S05]  /*3190*/  BSYNC B1 ;  /* 0x0000000000017941 */ /* 0x000fea0003800000 */
.L_x_50:
[----:B------:R-:W-:Y:S02]  /*31a0*/  ELECT P1, URZ, PT ;  /* 0x0000000000ff782f */ /* 0x000fe40003820000 */
[----:B------:R-:W-:Y:S02]  /*31b0*/  LOP3.LUT R3, RZ, R233, RZ, 0x33, !PT ;  /* 0x000000e9ff037212 */ /* 0x000fe400078e33ff */
[----:B------:R-:W-:Y:S01]  /*31c0*/  ELECT P0, URZ, PT ;  /* 0x0000000000ff782f */ /* 0x000fe20003800000 */
[----:B------:R-:W3:Y:S01]  /*31d0*/  S2UR UR20, SR_CTAID.Y ;  /* 0x00000000001479c3 */ /* 0x000ee20000002600 */
[----:B------:R-:W-:Y:S01]  /*31e0*/  R2UR UR5, R31 ;  /* 0x000000001f0572ca */ /* 0x000fe200000e0000 */
[----:B------:R-:W-:-:S04]  /*31f0*/  IMAD.IADD R3, R242, 0x1, R3 ;  /* 0x00000001f2037824 */ /* 0x000fc800078e0203 */
[----:B------:R-:W-:Y:S02]  /*3200*/  IMAD R3, R3, 0x4, R31 ;  /* 0x0000000403037824 */ /* 0x000fe400078e021f */
[----:B------:R-:W-:-:S04]  /*3210*/  @P1 IMAD.MOV.U32 R0, RZ, RZ, 0x4000 ;  /* 0x00004000ff001424 */ /* 0x000fc800078e00ff */
[----:B------:R-:W-:Y:S01]  /*3220*/  VOTEU.ANY UP0, P0 ;  /* 0x0000000000ff7886 */ /* 0x000fe20000000100 */
[----:B------:R-:W-:Y:S01]  /*3230*/  VOTEU.ANY UP1, P0 ;  /* 0x0000000000ff7886 */ /* 0x000fe20000020100 */
[----:B------:R4:W-:Y:S01]  /*3240*/  @P1 SYNCS.ARRIVE.TRANS64 RZ, [R31+URZ+0x10], R0 ;  /* 0x000010001fff19a7 */ /* 0x0009e200080000ff */
[----:B--2---:R-:W-:Y:S02]  /*3250*/  @P0 IADD3 R28, P1, PT, R248, 0x100, RZ ;  /* 0x00000100f81c0810 */ /* 0x004fe40007f3e0ff */
[----:B------:R-:W-:Y:S02]  /*3260*/  @UP0 UIADD3 UR16, UPT, UPT, UR5, 0x6080, URZ ;  /* 0x0000608005100890 */ /* 0x000fe4000fffe0ff */
[----:B------:R-:W-:Y:S01]  /*3270*/  @P0 R2UR UR8, R28 ;  /* 0x000000001c0802ca */ /* 0x000fe200000e0000 */
[----:B-1----:R-:W-:Y:S01]  /*3280*/  @P0 IMAD.X R29, RZ, RZ, R249, P1 ;  /* 0x000000ffff1d0224 */ /* 0x002fe200008e06f9 */
[----:B------:R-:W-:Y:S01]  /*3290*/  PLOP3.LUT P1, PT, PT, PT, PT, 0x8, 0x80 ;  /* 0x000000000080781c */ /* 0x000fe20003f2e170 */
[----:B------:R-:W-:Y:S01]  /*32a0*/  @UP0 UIADD3 UR17, UPT, UPT, UR5, 0x10, URZ ;  /* 0x0000001005110890 */ /* 0x000fe2000fffe0ff */
[----:B----4-:R-:W1:Y:S02]  /*32b0*/  LDS R0, [R3+0xa080] ;  /* 0x00a0800003007984 */ /* 0x010e640000000800 */
[----:B------:R-:W-:Y:S01]  /*32c0*/  @P0 R2UR UR9, R29 ;  /* 0x000000001d0902ca */ /* 0x000fe200000e0000 */
[----:B------:R-:W-:-:S06]  /*32d0*/  @UP0 UMOV UR18, URZ ;  /* 0x000000ff00120c82 */ /* 0x000fcc0008000000 */
[----:B------:R-:W-:-:S05]  /*32e0*/  IMAD.U32 R28, RZ, RZ, UR8 ;  /* 0x00000008ff1c7e24 */ /* 0x000fca000f8e00ff */
[----:B------:R-:W-:Y:S01]  /*32f0*/  @P0 R2UR UR8, R28 ;  /* 0x000000001c0802ca */ /* 0x000fe200000e0000 */
[----:B------:R-:W-:-:S05]  /*3300*/  IMAD.U32 R29, RZ, RZ, UR9 ;  /* 0x00000009ff1d7e24 */ /* 0x000fca000f8e00ff */
[----:B------:R-:W-:Y:S01]  /*3310*/  @P0 R2UR UR9, R29 ;  /* 0x000000001d0902ca */ /* 0x000fe200000e0000 */
[----:B-1-3--:R-:W-:-:S14]  /*3320*/  IMAD R0, R0, 0x20, R243 ;  /* 0x0000002000007824 */ /* 0x00afdc00078e02f3 */
.L_x_52:
[----:B------:R-:W-:-:S13]  /*3330*/  @P0 ELECT P1, URZ, PT ;  /* 0x0000000000ff082f */ /* 0x000fda0003820000 */
[----:B------:R-:W-:Y:S02]  /*3340*/  @P1 R2UR.BROADCAST UR19, R0 ;  /* 0x00000000001312ca */ /* 0x000fe400008e0000 */
[----:B------:R-:W-:-:S11]  /*3350*/  @P1 PLOP3.LUT P0, PT, P1, PT, PT, 0x8, 0x80 ;  /* 0x000000000080181c */ /* 0x000fd60000f0e170 */
[----:B------:R1:W-:Y:S01]  /*3360*/  @UP1 UTMALDG.3D [UR16], [UR8], desc[URZ] ;  /* 0x0000ff10080015b4 */ /* 0x0003e20008011000 */
[----:B------:R-:W-:Y:S01]  /*3370*/  PLOP3.LUT P1, PT, PT, PT, PT, 0x8, 0x80 ;  /* 0x000000000080781c */ /* 0x000fe20003f2e170 */
[----:B-1----:R-:W-:-:S12]  /*3380*/  @P0 BRA.U.ANY `(.L_x_52) ;  /* 0xfffffffd00e80947 */ /* 0x002fd8000393ffff */
[----:B------:R-:W-:-:S13]  /*3390*/  ELECT P0, URZ, PT ;  /* 0x0000000000ff782f */ /* 0x000fda0003800000 */
[----:B------:R-:W-:Y:S01]  /*33a0*/  @P0 IADD3 R3, P1, PT, R248, 0x100, RZ ;  /* 0x00000100f8030810 */ /* 0x000fe20007f3e0ff */
[----:B------:R-:W-:Y:S01]  /*33b0*/  VOTEU.ANY UP0, P0 ;  /* 0x0000000000ff7886 */ /* 0x000fe20000000100 */
[----:B------:R-:W-:Y:S02]  /*33c0*/  VOTEU.ANY UP1, P0 ;  /* 0x0000000000ff7886 */ /* 0x000fe40000020100 */
[----:B------:R-:W-:Y:S01]  /*33d0*/  @P0 R2UR UR8, R3 ;  /* 0x00000000030802ca */ /* 0x000fe200000e0000 */
[----:B------:R-:W-:Y:S01]  /*33e0*/  @P0 IMAD.X R28, RZ, RZ, R249, P1 ;  /* 0x000000ffff1c0224 */ /* 0x000fe200008e06f9 */
[----:B------:R-:W-:Y:S01]  /*33f0*/  PLOP3.LUT P1, PT, PT, PT, PT, 0x8, 0x80 ;  /* 0x000000000080781c */ /* 0x000fe20003f2e170 */
[----:B------:R-:W-:Y:S02]  /*3400*/  @UP0 UIADD3 UR16, UPT, UPT, UR5, 0x7080, URZ ;  /* 0x0000708005100890 */ /* 0x000fe4000fffe0ff */
[----:B------:R-:W-:Y:S01]  /*3410*/  @UP0 UIADD3 UR17, UPT, UPT, UR5, 0x10, URZ ;  /* 0x0000001005110890 */ /* 0x000fe2000fffe0ff */
[----:B------:R-:W-:Y:S01]  /*3420*/  @P0 R2UR UR9, R28 ;  /* 0x000000001c0902ca */ /* 0x000fe200000e0000 */
[----:B------:R-:W-:-:S06]  /*3430*/  @UP0 UMOV UR18, 0x40 ;  /* 0x0000004000120882 */ /* 0x000fcc0000000000 */
[----:B------:R-:W-:-:S05]  /*3440*/  IMAD.U32 R28, RZ, RZ, UR8 ;  /* 0x00000008ff1c7e24 */ /* 0x000fca000f8e00ff */
[----:B------:R-:W-:Y:S01]  /*3450*/  @P0 R2UR UR8, R28 ;  /* 0x000000001c0802ca */ /* 0x000fe200000e0000 */
[----:B------:R-:W-:-:S05]  /*3460*/  IMAD.U32 R29, RZ, RZ, UR9 ;  /* 0x00000009ff1d7e24 */ /* 0x000fca000f8e00ff */
[----:B------:R-:W-:-:S15]  /*3470*/  @P0 R2UR UR9, R29 ;  /* 0x000000001d0902ca */ /* 0x000fde00000e0000 */
.L_x_53:
        /* <DEDUP_REMOVED lines=21> */
.L_x_54:
        /* <DEDUP_REMOVED lines=21> */
.L_x_55:
[----:B------:R-:W-:-:S13]  /*3720*/  @P0 ELECT P1, URZ, PT ;  /* 0x0000000000ff082f */ /* 0x000fda0003820000 */
[----:B------:R-:W-:Y:S02]  /*3730*/  @P1 R2UR.BROADCAST UR19, R0 ;  /* 0x00000000001312ca */ /* 0x000fe400008e0000 */
[----:B------:R-:W-:-:S11]  /*3740*/  @P1 PLOP3.LUT P0, PT, P1, PT, PT, 0x8, 0x80 ;  /* 0x000000000080181c */ /* 0x000fd60000f0e170 */
[----:B------:R1:W-:Y:S01]  /*3750*/  @UP1 UTMALDG.3D [UR16], [UR8], desc[URZ] ;  /* 0x0000ff10080015b4 */ /* 0x0003e20008011000 */
[----:B------:R-:W-:Y:S01]  /*3760*/  PLOP3.LUT P1, PT, PT, PT, PT, 0x8, 0x80 ;  /* 0x000000000080781c */ /* 0x000fe20003f2e170 */
[----:B-1----:R-:W-:-:S12]  /*3770*/  @P0 BRA.U.ANY `(.L_x_55) ;  /* 0xfffffffd00e80947 */ /* 0x002fd8000393ffff */
[----:B------:R-:W-:Y:S01]  /*3780*/  VIADD R233, R233, 0x1 ;  /* 0x00000001e9e97836 */ /* 0x000fe20000000000 */
[----:B------:R-:W-:-:S07]  /*3790*/  LOP3.LUT R236, R236, 0x1, RZ, 0x3c, !PT ;  /* 0x00000001ecec7812 */ /* 0x000fce00078e3cff */
.L_x_49:
[----:B------:R-:W-:Y:S05]  /*37a0*/  BSYNC B0 ;  /* 0x0000000000007941 */ /* 0x000fea0003800000 */
.L_x_48:
[----:B-1----:R-:W1:Y:S01]  /*37b0*/  S2R R3, SR_TID.X ;  /* 0x0000000000037919 */ /* 0x002e620000002100 */
[----:B------:R-:W3:Y:S01]  /*37c0*/  S2UR UR8, SR_CgaCtaId ;  /* 0x00000000000879c3 */ /* 0x000ee20000008800 */
[----:B------:R-:W-:Y:S01]  /*37d0*/  UMOV UR5, 0x400 ;  /* 0x0000040000057882 */ /* 0x000fe20000000000 */
[----:B------:R-:W-:Y:S01]  /*37e0*/  ISETP.GE.OR P0, PT, R240, R242, P2 ;  /* 0x000000f2f000720c */ /* 0x000fe20001706670 */
[----:B------:R-:W-:Y:S01]  /*37f0*/  BSSY B0, `(.L_x_56) ;  /* 0x00000e5000007945 */ /* 0x000fe20003800000 */
[----:B------:R-:W-:Y:S01]  /*3800*/  LOP3.LUT R234, R234, 0x1, RZ, 0x3c, !PT ;  /* 0x00000001eaea7812 */ /* 0x000fe200078e3cff */
[----:B---3--:R-:W-:Y:S01]  /*3810*/  ULEA UR5, UR8, UR5, 0x18 ;  /* 0x0000000508057291 */ /* 0x008fe2000f8ec0ff */
[C---:B-1----:R-:W-:Y:S01]  /*3820*/  IMAD R0, R3.reuse, 0x40, R3 ;  /* 0x0000004003007824 */ /* 0x042fe200078e0203 */
[C---:B------:R-:W-:Y:S01]  /*3830*/  ISETP.NE.AND P1, PT, R3.reuse, RZ, PT ;  /* 0x000000ff0300720c */ /* 0x040fe20003f25270 */
[----:B------:R-:W-:-:S03]  /*3840*/  IMAD.SHL.U32 R29, R3, 0x20, RZ ;  /* 0x00000020031d7824 */ /* 0x000fc600078e00ff */
[----:B------:R-:W-:Y:S01]  /*3850*/  LOP3.LUT R28, R0, 0x1c8, RZ, 0xc0, !PT ;  /* 0x000001c8001c7812 */ /* 0x000fe200078ec0ff */
[----:B------:R-:W-:-:S03]  /*3860*/  IMAD.U32 R0, RZ, RZ, UR5 ;  /* 0x00000005ff007e24 */ /* 0x000fc6000f8e00ff */
[----:B------:R-:W-:-:S04]  /*3870*/  LOP3.LUT R29, R28, 0x200, R29, 0xf8, !PT ;  /* 0x000002001c1d7812 */ /* 0x000fc800078ef81d */
[----:B------:R-:W-:-:S05]  /*3880*/  IADD3 R220, PT, PT, R0, R29, R29 ;  /* 0x0000001d00dc7210 */ /* 0x000fca0007ffe01d */
[C---:B------:R-:W-:Y:S02]  /*3890*/  VIADD R231, R220.reuse, 0x2080 ;  /* 0x00002080dce77836 */ /* 0x040fe40000000000 */
[C---:B------:R-:W-:Y:S02]  /*38a0*/  VIADD R230, R220.reuse, 0x20a0 ;  /* 0x000020a0dce67836 */ /* 0x040fe40000000000 */
[C---:B------:R-:W-:Y:S01]  /*38b0*/  VIADD R228, R220.reuse, 0x20c0 ;  /* 0x000020c0dce47836 */ /* 0x040fe20000000000 */
[----:B------:R-:W-:Y:S01]  /*38c0*/  SHF.R.U32.HI R28, RZ, 0x3, R231 ;  /* 0x00000003ff1c7819 */ /* 0x000fe200000116e7 */
[----:B------:R-:W-:Y:S01]  /*38d0*/  VIADD R220, R220, 0x20e0 ;  /* 0x000020e0dcdc7836 */ /* 0x000fe20000000000 */
[----:B------:R-:W-:Y:S02]  /*38e0*/  SHF.R.U32.HI R29, RZ, 0x3, R230 ;  /* 0x00000003ff1d7819 */ /* 0x000fe400000116e6 */
[----:B------:R-:W-:Y:S02]  /*38f0*/  LOP3.LUT R231, R231, 0x70, R28, 0x78, !PT ;  /* 0x00000070e7e77812 */ /* 0x000fe400078e781c */
[----:B------:R-:W-:-:S02]  /*3900*/  LOP3.LUT R230, R230, 0x70, R29, 0x78, !PT ;  /* 0x00000070e6e67812 */ /* 0x000fc400078e781d */
[----:B------:R-:W-:Y:S01]  /*3910*/  SHF.R.U32.HI R29, RZ, 0x3, R228 ;  /* 0x00000003ff1d7819 */ /* 0x000fe200000116e4 */
[----:B------:R-:W1:Y:S01]  /*3920*/  LDSM.16.M88.4 R212, [R231] ;  /* 0x00000000e7d4783b */ /* 0x000e620000000200 */
[----:B------:R-:W-:Y:S02]  /*3930*/  SHF.R.U32.HI R229, RZ, 0x3, R220 ;  /* 0x00000003ffe57819 */ /* 0x000fe400000116dc */
[----:B------:R-:W-:Y:S01]  /*3940*/  LOP3.LUT R228, R228, 0x70, R29, 0x78, !PT ;  /* 0x00000070e4e47812 */ /* 0x000fe200078e781d */
[----:B------:R-:W3:Y:S01]  /*3950*/  LDSM.16.M88.4 R32, [R230] ;  /* 0x00000000e620783b */ /* 0x000ee20000000200 */
[----:B------:R-:W-:-:S03]  /*3960*/  LOP3.LUT R229, R220, 0x70, R229, 0x78, !PT ;  /* 0x00000070dce57812 */ /* 0x000fc600078e78e5 */
[----:B------:R-:W4:Y:S04]  /*3970*/  LDSM.16.M88.4 R208, [R228] ;  /* 0x00000000e4d0783b */ /* 0x000f280000000200 */
[----:B------:R-:W5:Y:S04]  /*3980*/  LDSM.16.M88.4 R28, [R231+0x800] ;  /* 0x00080000e71c783b */ /* 0x000f680000000200 */
[----:B------:R-:W-:Y:S04]  /*3990*/  LDSM.16.M88.4 R216, [R228+0x800] ;  /* 0x00080000e4d8783b */ /* 0x000fe80000000200 */
[----:B------:R-:W2:Y:S04]  /*39a0*/  LDSM.16.M88.4 R220, [R229] ;  /* 0x00000000e5dc783b */ /* 0x000ea80000000200 */
[----:B------:R-:W-:Y:S01]  /*39b0*/  LDSM.16.M88.4 R224, [R231+0x3000] ;  /* 0x00300000e7e0783b */ /* 0x000fe20000000200 */
[C---:B-1----:R-:W-:Y:S08]  /*39c0*/  HMMA.16816.F32.BF16 R204, R72.reuse, R212, RZ ;  /* 0x000000d448cc723c */ /* 0x042ff000000418ff */
[----:B------:R-:W-:-:S12]  /*39d0*/  HMMA.16816.F32.BF16 R212, R72, R214, RZ ;  /* 0x000000d648d4723c */ /* 0x000fd800000418ff */
[C---:B---3--:R-:W-:Y:S08]  /*39e0*/  HMMA.16816.F32.BF16 R204, R76.reuse, R32, R204 ;  /* 0x000000204ccc723c */ /* 0x048ff000000418cc */
[----:B------:R-:W-:Y:S01]  /*39f0*/  HMMA.16816.F32.BF16 R32, R76, R34, R212 ;  /* 0x000000224c20723c */ /* 0x000fe200000418d4 */
[----:B------:R-:W1:Y:S11]  /*3a00*/  LDSM.16.M88.4 R212, [R230+0x800] ;  /* 0x00080000e6d4783b */ /* 0x000e760000000200 */
[C---:B----4-:R-:W-:Y:S08]  /*3a10*/  HMMA.16816.F32.BF16 R204, R80.reuse, R208, R204 ;  /* 0x000000d050cc723c */ /* 0x050ff000000418cc */
[----:B------:R-:W-:Y:S08]  /*3a20*/  HMMA.16816.F32.BF16 R208, R80, R210, R32 ;  /* 0x000000d250d0723c */ /* 0x000ff00000041820 */
[C---:B-----5:R-:W-:Y:S08]  /*3a30*/  HMMA.16816.F32.BF16 R32, R72.reuse, R28, RZ ;  /* 0x0000001c4820723c */ /* 0x060ff000000418ff */
[----:B------:R-:W-:Y:S08]  /*3a40*/  HMMA.16816.F32.BF16 R28, R72, R30, RZ ;  /* 0x0000001e481c723c */ /* 0x000ff000000418ff */
[----:B--2---:R-:W-:Y:S08]  /*3a50*/  HMMA.16816.F32.BF16 R204, R84, R220, R204 ;  /* 0x000000dc54cc723c */ /* 0x004ff000000418cc */
[C---:B-1----:R-:W-:Y:S08]  /*3a60*/  HMMA.16816.F32.BF16 R32, R76.reuse, R212, R32 ;  /* 0x000000d44c20723c */ /* 0x042ff00000041820 */
[----:B------:R-:W-:Y:S01]  /*3a70*/  HMMA.16816.F32.BF16 R212, R76, R214, R28 ;  /* 0x000000d64cd4723c */ /* 0x000fe2000004181c */
[----:B------:R-:W1:Y:S07]  /*3a80*/  LDSM.16.M88.4 R28, [R229+0x800] ;  /* 0x00080000e51c783b */ /* 0x000e6e0000000200 */
[----:B------:R-:W-:Y:S01]  /*3a90*/  HMMA.16816.F32.BF16 R208, R84, R222, R208 ;  /* 0x000000de54d0723c */ /* 0x000fe200000418d0 */
[----:B------:R-:W2:Y:S07]  /*3aa0*/  LDSM.16.M88.4 R220, [R231+0x1800] ;  /* 0x00180000e7dc783b */ /* 0x000eae0000000200 */
[C---:B------:R-:W-:Y:S08]  /*3ab0*/  HMMA.16816.F32.BF16 R32, R80.reuse, R216, R32 ;  /* 0x000000d85020723c */ /* 0x040ff00000041820 */
[----:B------:R-:W-:Y:S01]  /*3ac0*/  HMMA.16816.F32.BF16 R216, R80, R218, R212 ;  /* 0x000000da50d8723c */ /* 0x000fe200000418d4 */
[----:B------:R-:W3:Y:S11]  /*3ad0*/  LDSM.16.M88.4 R212, [R231+0x1000] ;  /* 0x00100000e7d4783b */ /* 0x000ef60000000200 */
[C---:B-1----:R-:W-:Y:S08]  /*3ae0*/  HMMA.16816.F32.BF16 R32, R84.reuse, R28, R32 ;  /* 0x0000001c5420723c */ /* 0x042ff00000041820 */
[----:B------:R-:W-:Y:S01]  /*3af0*/  HMMA.16816.F32.BF16 R28, R84, R30, R216 ;  /* 0x0000001e541c723c */ /* 0x000fe200000418d8 */
[----:B------:R-:W1:Y:S11]  /*3b00*/  LDSM.16.M88.4 R216, [R230+0x1800] ;  /* 0x00180000e6d8783b */ /* 0x000e760000000200 */
[C---:B--2---:R-:W-:Y:S08]  /*3b10*/  HMMA.16816.F32.BF16 R32, R88.reuse, R220, R32 ;  /* 0x000000dc5820723c */ /* 0x044ff00000041820 */
[C---:B---3--:R-:W-:Y:S08]  /*3b20*/  HMMA.16816.F32.BF16 R204, R88.reuse, R212, R204 ;  /* 0x000000d458cc723c */ /* 0x048ff000000418cc */
[C---:B------:R-:W-:Y:S01]  /*3b30*/  HMMA.16816.F32.BF16 R212, R88.reuse, R214, R208 ;  /* 0x000000d658d4723c */ /* 0x040fe200000418d0 */
[----:B------:R-:W2:Y:S07]  /*3b40*/  LDSM.16.M88.4 R208, [R230+0x1000] ;  /* 0x00100000e6d0783b */ /* 0x000eae0000000200 */
[----:B------:R-:W-:Y:S01]  /*3b50*/  HMMA.16816.F32.BF16 R28, R88, R222, R28 ;  /* 0x000000de581c723c */ /* 0x000fe2000004181c */
[----:B------:R-:W3:Y:S07]  /*3b60*/  LDSM.16.M88.4 R220, [R228+0x1000] ;  /* 0x00100000e4dc783b */ /* 0x000eee0000000200 */
[----:B-1----:R-:W-:-:S12]  /*3b70*/  HMMA.16816.F32.BF16 R32, R92, R216, R32 ;  /* 0x000000d85c20723c */ /* 0x002fd80000041820 */
[C---:B------:R-:W-:Y:S01]  /*3b80*/  HMMA.16816.F32.BF16 R216, R92.reuse, R218, R28 ;  /* 0x000000da5cd8723c */ /* 0x040fe2000004181c */
[----:B------:R-:W1:Y:S07]  /*3b90*/  LDSM.16.M88.4 R28, [R229+0x1000] ;  /* 0x00100000e51c783b */ /* 0x000e6e0000000200 */
[C---:B--2---:R-:W-:Y:S08]  /*3ba0*/  HMMA.16816.F32.BF16 R204, R92.reuse, R208, R204 ;  /* 0x000000d05ccc723c */ /* 0x044ff000000418cc */
[----:B------:R-:W-:Y:S01]  /*3bb0*/  HMMA.16816.F32.BF16 R212, R92, R210, R212 ;  /* 0x000000d25cd4723c */ /* 0x000fe200000418d4 */
[----:B------:R-:W2:Y:S11]  /*3bc0*/  LDSM.16.M88.4 R208, [R228+0x1800] ;  /* 0x00180000e4d0783b */ /* 0x000eb60000000200 */
[C---:B---3--:R-:W-:Y:S08]  /*3bd0*/  HMMA.16816.F32.BF16 R204, R96.reuse, R220, R204 ;  /* 0x000000dc60cc723c */ /* 0x048ff000000418cc */
[----:B------:R-:W-:Y:S01]  /*3be0*/  HMMA.16816.F32.BF16 R212, R96, R222, R212 ;  /* 0x000000de60d4723c */ /* 0x000fe200000418d4 */
[----:B------:R-:W3:Y:S11]  /*3bf0*/  LDSM.16.M88.4 R220, [R229+0x1800] ;  /* 0x00180000e5dc783b */ /* 0x000ef60000000200 */
[C---:B-1----:R-:W-:Y:S08]  /*3c00*/  HMMA.16816.F32.BF16 R204, R100.reuse, R28, R204 ;  /* 0x0000001c64cc723c */ /* 0x042ff000000418cc */
[----:B------:R-:W-:Y:S01]  /*3c10*/  HMMA.16816.F32.BF16 R28, R100, R30, R212 ;  /* 0x0000001e641c723c */ /* 0x000fe200000418d4 */
        /* <DEDUP_REMOVED lines=24> */
[----:B------:R-:W-:Y:S07]  /*3da0*/  LDSM.16.M88.4 R220, [R230+0x3800] ;  /* 0x00380000e6dc783b */ /* 0x000fee0000000200 */
[C---:B-1----:R-:W-:Y:S08]  /*3db0*/  HMMA.16816.F32.BF16 R204, R116.reuse, R28, R204 ;  /* 0x0000001c74cc723c */ /* 0x042ff000000418cc */
[C---:B------:R-:W-:Y:S01]  /*3dc0*/  HMMA.16816.F32.BF16 R208, R116.reuse, R30, R208 ;  /* 0x0000001e74d0723c */ /* 0x040fe200000418d0 */
[----:B------:R-:W1:Y:S07]  /*3dd0*/  LDSM.16.M88.4 R28, [R231+0x3800] ;  /* 0x00380000e71c783b */ /* 0x000e6e0000000200 */
[C---:B--2---:R-:W-:Y:S08]  /*3de0*/  HMMA.16816.F32.BF16 R32, R116.reuse, R212, R32 ;  /* 0x000000d47420723c */ /* 0x044ff00000041820 */
[----:B------:R-:W-:Y:S01]  /*3df0*/  HMMA.16816.F32.BF16 R212, R116, R214, R216 ;  /* 0x000000d674d4723c */ /* 0x000fe200000418d8 */
[----:B------:R-:W2:Y:S07]  /*3e00*/  LDSM.16.M88.4 R216, [R230+0x3000] ;  /* 0x00300000e6d8783b */ /* 0x000eae0000000200 */
[C---:B------:R-:W-:Y:S08]  /*3e10*/  HMMA.16816.F32.BF16 R204, R120.reuse, R224, R204 ;  /* 0x000000e078cc723c */ /* 0x040ff000000418cc */
[C---:B------:R-:W-:Y:S01]  /*3e20*/  HMMA.16816.F32.BF16 R208, R120.reuse, R226, R208 ;  /* 0x000000e278d0723c */ /* 0x040fe200000418d0 */
[----:B------:R-:W3:Y:S07]  /*3e30*/  LDSM.16.M88.4 R224, [R228+0x3000] ;  /* 0x00300000e4e0783b */ /* 0x000eee0000000200 */
[C---:B-1----:R-:W-:Y:S08]  /*3e40*/  HMMA.16816.F32.BF16 R32, R120.reuse, R28, R32 ;  /* 0x0000001c7820723c */ /* 0x042ff00000041820 */
[----:B------:R-:W-:Y:S01]  /*3e50*/  HMMA.16816.F32.BF16 R28, R120, R30, R212 ;  /* 0x0000001e781c723c */ /* 0x000fe200000418d4 */
[----:B------:R-:W1:Y:S07]  /*3e60*/  LDSM.16.M88.4 R212, [R228+0x3800] ;  /* 0x00380000e4d4783b */ /* 0x000e6e0000000200 */
[C---:B--2---:R-:W-:Y:S08]  /*3e70*/  HMMA.16816.F32.BF16 R204, R124.reuse, R216, R204 ;  /* 0x000000d87ccc723c */ /* 0x044ff000000418cc */
[C---:B------:R-:W-:Y:S08]  /*3e80*/  HMMA.16816.F32.BF16 R32, R124.reuse, R220, R32 ;  /* 0x000000dc7c20723c */ /* 0x040ff00000041820 */
[C---:B------:R-:W-:Y:S01]  /*3e90*/  HMMA.16816.F32.BF16 R220, R124.reuse, R222, R28 ;  /* 0x000000de7cdc723c */ /* 0x040fe2000004181c */
[----:B------:R-:W2:Y:S07]  /*3ea0*/  LDSM.16.M88.4 R28, [R229+0x3800] ;  /* 0x00380000e51c783b */ /* 0x000eae0000000200 */
[----:B------:R-:W-:Y:S01]  /*3eb0*/  HMMA.16816.F32.BF16 R216, R124, R218, R208 ;  /* 0x000000da7cd8723c */ /* 0x000fe200000418d0 */
[----:B------:R-:W4:Y:S07]  /*3ec0*/  LDSM.16.M88.4 R208, [R229+0x3000] ;  /* 0x00300000e5d0783b */ /* 0x000f2e0000000200 */
[C---:B---3--:R-:W-:Y:S08]  /*3ed0*/  HMMA.16816.F32.BF16 R204, R128.reuse, R224, R204 ;  /* 0x000000e080cc723c */ /* 0x048ff000000418cc */
[C---:B-1----:R-:W-:Y:S08]  /*3ee0*/  HMMA.16816.F32.BF16 R32, R128.reuse, R212, R32 ;  /* 0x000000d48020723c */ /* 0x042ff00000041820 */
[C---:B------:R-:W-:Y:S08]  /*3ef0*/  HMMA.16816.F32.BF16 R216, R128.reuse, R226, R216 ;  /* 0x000000e280d8723c */ /* 0x040ff000000418d8 */
[----:B------:R-:W-:Y:S08]  /*3f00*/  HMMA.16816.F32.BF16 R212, R128, R214, R220 ;  /* 0x000000d680d4723c */ /* 0x000ff000000418dc */
[----:B--2---:R-:W-:Y:S01]  /*3f10*/  HMMA.16816.F32.BF16 R32, R132, R28, R32 ;  /* 0x0000001c8420723c */ /* 0x004fe20000041820 */
[----:B------:R-:W-:-:S04]  /*3f20*/  @!P1 IMAD.MOV.U32 R29, RZ, RZ, 0x1 ;  /* 0x00000001ff1d9424 */ /* 0x000fc800078e00ff */
[----:B------:R1:W-:Y:S03]  /*3f30*/  @!P1 SYNCS.ARRIVE.TRANS64.ART0 RZ, [R0+URZ+0x8], R29 ;  /* 0x0000081d00ff99a7 */ /* 0x0003e600085000ff */
[C---:B----4-:R-:W-:Y:S08]  /*3f40*/  HMMA.16816.F32.BF16 R204, R132.reuse, R208, R204 ;  /* 0x000000d084cc723c */ /* 0x050ff000000418cc */
[C---:B------:R-:W-:Y:S08]  /*3f50*/  HMMA.16816.F32.BF16 R208, R132.reuse, R210, R216 ;  /* 0x000000d284d0723c */ /* 0x040ff000000418d8 */
[----:B-1----:R-:W-:Y:S01]  /*3f60*/  HMMA.16816.F32.BF16 R28, R132, R30, R212 ;  /* 0x0000001e841c723c */ /* 0x002fe200000418d4 */
[----:B------:R-:W-:-:S04]  /*3f70*/  NOP ;  /* 0x0000000000007918 */ /* 0x000fc80000000000 */
[----:B------:R-:W-:-:S15]  /*3f80*/  @P0 BRA `(.L_x_57) ;  /* 0x0000000400ac0947 */ /* 0x000fde0003800000 */
[----:B------:R-:W-:Y:S01]  /*3f90*/  IMAD.U32 R213, R241, -0x80000000, RZ ;  /* 0x80000000f1d57824 */ /* 0x000fe200078e00ff */
[----:B------:R-:W-:Y:S03]  /*3fa0*/  BSSY B1, `(.L_x_58) ;  /* 0x0000003000017945 */ /* 0x000fe60003800000 */
[----:B------:R-:W1:Y:S02]  /*3fb0*/  SYNCS.PHASECHK.TRANS64.TRYWAIT P0, [R0+URZ+0x8], R213 ;  /* 0x000008d5000075a7 */ /* 0x000e6400080011ff */
[----:B-1----:R-:W-:Y:S05]  /*3fc0*/  @!P0 BRA `(.L_x_59) ;  /* 0x00000034006c8947 */ /* 0x002fea0003800000 */
.L_x_104:
[----:B------:R-:W-:Y:S05]  /*3fd0*/  BSYNC B1 ;  /* 0x0000000000017941 */ /* 0x000fea0003800000 */
.L_x_58:
[----:B------:R-:W-:Y:S02]  /*3fe0*/  ELECT P3, URZ, PT ;  /* 0x0000000000ff782f */ /* 0x000fe40003860000 */
[----:B-1----:R-:W-:Y:S02]  /*3ff0*/  LOP3.LUT R213, RZ, R240, RZ, 0x33, !PT ;  /* 0x000000f0ffd57212 */ /* 0x002fe400078e33ff */
[----:B------:R-:W-:-:S03]  /*4000*/  ELECT P0, URZ, PT ;  /* 0x0000000000ff782f */ /* 0x000fc60003800000 */
[----:B------:R-:W-:-:S04]  /*4010*/  IMAD.IADD R213, R242, 0x1, R213 ;  /* 0x00000001f2d57824 */ /* 0x000fc800078e02d5 */
[----:B------:R-:W-:Y:S02]  /*4020*/  IMAD R214, R213, 0x4, R0 ;  /* 0x00000004d5d67824 */ /* 0x000fe400078e0200 */
[----:B------:R-:W-:-:S04]  /*4030*/  @P3 IMAD.MOV.U32 R213, RZ, RZ, 0x4000 ;  /* 0x00004000ffd53424 */ /* 0x000fc800078e00ff */
[----:B------:R-:W-:Y:S01]  /*4040*/  VOTEU.ANY UP0, P0 ;  /* 0x0000000000ff7886 */ /* 0x000fe20000000100 */
[----:B------:R-:W-:Y:S01]  /*4050*/  @P0 VIADD R215, R0, 0x2080 ;  /* 0x0000208000d70836 */ /* 0x000fe20000000000 */
[----:B------:R1:W-:Y:S01]  /*4060*/  @P3 SYNCS.ARRIVE.TRANS64 RZ, [R0+URZ], R213 ;  /* 0x000000d500ff39a7 */ /* 0x0003e200080000ff */
[----:B------:R-:W2:Y:S01]  /*4070*/  LDS R214, [R214+0xa080] ;  /* 0x00a08000d6d67984 */ /* 0x000ea20000000800 */
[----:B------:R-:W-:Y:S01]  /*4080*/  @P0 IADD3 R212, P3, PT, R248, 0x80, RZ ;  /* 0x00000080f8d40810 */ /* 0x000fe20007f7e0ff */
[----:B------:R-:W-:Y:S01]  /*4090*/  VOTEU.ANY UP1, P0 ;  /* 0x0000000000ff7886 */ /* 0x000fe20000020100 */
[----:B------:R-:W-:Y:S01]  /*40a0*/  @P0 R2UR UR16, R215 ;  /* 0x00000000d71002ca */ /* 0x000fe200000e0000 */
[----:B------:R-:W-:Y:S01]  /*40b0*/  @UP0 UMOV UR18, URZ ;  /* 0x000000ff00120c82 */ /* 0x000fe20008000000 */
[----:B------:R-:W-:Y:S01]  /*40c0*/  @P0 R2UR UR5, R212 ;  /* 0x00000000d40502ca */ /* 0x000fe200000e0000 */
[----:B-1----:R-:W-:Y:S01]  /*40d0*/  @P0 IMAD.X R213, RZ, RZ, R249, P3 ;  /* 0x000000ffffd50224 */ /* 0x002fe200018e06f9 */
[----:B------:R-:W-:-:S04]  /*40e0*/  PLOP3.LUT P3, PT, PT, PT, PT, 0x8, 0x80 ;  /* 0x000000000080781c */ /* 0x000fc80003f6e170 */
[----:B------:R-:W-:Y:S01]  /*40f0*/  @P0 R2UR UR8, R213 ;  /* 0x00000000d50802ca */ /* 0x000fe200000e0000 */
[----:B------:R-:W1:Y:S06]  /*4100*/  @UP0 S2UR UR20, SR_CTAID.Y ;  /* 0x00000000001409c3 */ /* 0x000e6c0000002600 */
[----:B------:R-:W-:-:S06]  /*4110*/  IMAD.U32 R212, RZ, RZ, UR5 ;  /* 0x00000005ffd47e24 */ /* 0x000fcc000f8e00ff */
[----:B------:R-:W-:Y:S01]  /*4120*/  IMAD.U32 R213, RZ, RZ, UR8 ;  /* 0x00000008ffd57e24 */ /* 0x000fe2000f8e00ff */
[----:B------:R-:W-:-:S04]  /*4130*/  @P0 R2UR UR8, R212 ;  /* 0x00000000d40802ca */ /* 0x000fc800000e0000 */
[----:B------:R-:W-:Y:S01]  /*4140*/  @P0 R2UR UR9, R213 ;  /* 0x00000000d50902ca */ /* 0x000fe200000e0000 */
[----:B-12---:R-:W-:-:S14]  /*4150*/  IMAD R214, R214, 0x20, R243 ;  /* 0x00000020d6d67824 */ /* 0x006fdc00078e02f3 */
.L_x_60:
[----:B------:R-:W-:-:S13]  /*4160*/  @P0 ELECT P3, URZ, PT ;  /* 0x0000000000ff082f */ /* 0x000fda0003860000 */
[----:B------:R-:W-:Y:S02]  /*4170*/  @P3 R2UR.BROADCAST UR19, R214 ;  /* 0x00000000d61332ca */ /* 0x000fe400008e0000 */
[----:B------:R-:W-:Y:S02]  /*4180*/  @P3 R2UR.BROADCAST UR17, R0 ;  /* 0x00000000001132ca */ /* 0x000fe400008e0000 */
[----:B------:R-:W-:Y:S02]  /*4190*/  @P3 PLOP3.LUT P0, PT, P3, PT, PT, 0x8, 0x80 ;  /* 0x000000000080381c */ /* 0x000fe40001f0e170 */
[----:B------:R-:W-:-:S09]  /*41a0*/  PLOP3.LUT P3, PT, PT, PT, PT, 0x8, 0x80 ;  /* 0x000000000080781c */ /* 0x000fd20003f6e170 */
[----:B------:R1:W-:Y:S02]  /*41b0*/  @UP1 UTMALDG.3D [UR16], [UR8], desc[URZ] ;  /* 0x0000ff10080015b4 */ /* 0x0003e40008011000 */
[----:B-1----:R-:W-:Y:S05]  /*41c0*/  @P0 BRA.U.ANY `(.L_x_60) ;  /* 0xfffffffd00e40947 */ /* 0x002fea000393ffff */
[----:B------:R-:W-:-:S13]  /*41d0*/  ELECT P0, URZ, PT ;  /* 0x0000000000ff782f */ /* 0x000fda0003800000 */
[----:B------:R-:W-:Y:S01]  /*41e0*/  @P0 IADD3 R212, P3, PT, R248, 0x80, RZ ;  /* 0x00000080f8d40810 */ /* 0x000fe20007f7e0ff */
[----:B------:R-:W-:Y:S01]  /*41f0*/  VOTEU.ANY UP0, P0 ;  /* 0x0000000000ff7886 */ /* 0x000fe20000000100 */
[----:B------:R-:W-:Y:S02]  /*4200*/  VOTEU.ANY UP1, P0 ;  /* 0x0000000000ff7886 */ /* 0x000fe40000020100 */
[----:B------:R-:W-:Y:S01]  /*4210*/  @P0 R2UR UR5, R212 ;  /* 0x00000000d40502ca */ /* 0x000fe200000e0000 */
[----:B------:R-:W-:Y:S01]  /*4220*/  @P0 IMAD.X R213, RZ, RZ, R249, P3 ;  /* 0x000000ffffd50224 */ /* 0x000fe200018e06f9 */
[----:B------:R-:W1:Y:S01]  /*4230*/  @UP0 S2UR UR20, SR_CTAID.Y ;  /* 0x00000000001409c3 */ /* 0x000e620000002600 */
[----:B------:R-:W-:Y:S01]  /*4240*/  @P0 VIADD R212, R0, 0x3080 ;  /* 0x0000308000d40836 */ /* 0x000fe20000000000 */
[----:B------:R-:W-:Y:S01]  /*4250*/  PLOP3.LUT P3, PT, PT, PT, PT, 0x8, 0x80 ;  /* 0x000000000080781c */ /* 0x000fe20003f6e170 */
[----:B------:R-:W-:Y:S01]  /*4260*/  @UP0 UMOV UR18, 0x40 ;  /* 0x0000004000120882 */ /* 0x000fe20000000000 */
[----:B------:R-:W-:-:S02]  /*4270*/  @P0 R2UR UR8, R213 ;  /* 0x00000000d50802ca */ /* 0x000fc400000e0000 */
[----:B------:R-:W-:-:S05]  /*4280*/  @P0 R2UR UR16, R212 ;  /* 0x00000000d41002ca */ /* 0x000fca00000e0000 */
[----:B------:R-:W-:-:S06]  /*4290*/  IMAD.U32 R216, RZ, RZ, UR5 ;  /* 0x00000005ffd87e24 */ /* 0x000fcc000f8e00ff */
[----:B------:R-:W-:Y:S01]  /*42a0*/  IMAD.U32 R217, RZ, RZ, UR8 ;  /* 0x00000008ffd97e24 */ /* 0x000fe2000f8e00ff */
[----:B------:R-:W-:-:S04]  /*42b0*/  @P0 R2UR UR8, R216 ;  /* 0x00000000d80802ca */ /* 0x000fc800000e0000 */
[----:B------:R-:W-:-:S15]  /*42c0*/  @P0 R2UR UR9, R217 ;  /* 0x00000000d90902ca */ /* 0x000fde00000e0000 */
.L_x_61:
[----:B------:R-:W-:-:S13]  /*42d0*/  @P0 ELECT P3, URZ, PT ;  /* 0x0000000000ff082f */ /* 0x000fda0003860000 */
[----:B------:R-:W-:Y:S02]  /*42e0*/  @P3 R2UR.BROADCAST UR19, R214 ;  /* 0x00000000d61332ca */ /* 0x000fe400008e0000 */
[----:B------:R-:W-:Y:S02]  /*42f0*/  @P3 R2UR.BROADCAST UR17, R0 ;  /* 0x00000000001132ca */ /* 0x000fe400008e0000 */
[----:B------:R-:W-:Y:S02]  /*4300*/  @P3 PLOP3.LUT P0, PT, P3, PT, PT, 0x8, 0x80 ;  /* 0x000000000080381c */ /* 0x000fe40001f0e170 */
[----:B------:R-:W-:-:S09]  /*4310*/  PLOP3.LUT P3, PT, PT, PT, PT, 0x8, 0x80 ;  /* 0x000000000080781c */ /* 0x000fd20003f6e170 */
[----:B-1----:R2:W-:Y:S02]  /*4320*/  @UP1 UTMALDG.3D [UR16], [UR8], desc[URZ] ;  /* 0x0000ff10080015b4 */ /* 0x0025e40008011000 */
[----:B--2---:R-:W-:Y:S05]  /*4330*/  @P0 BRA.U.ANY `(.L_x_61) ;  /* 0xfffffffd00e40947 */ /* 0x004fea000393ffff */
        /* <DEDUP_REMOVED lines=16> */
.L_x_62:
        /* <DEDUP_REMOVED lines=23> */
.L_x_63:
[----:B------:R-:W-:-:S13]  /*45b0*/  @P0 ELECT P3, URZ, PT ;  /* 0x0000000000ff082f */ /* 0x000fda0003860000 */
[----:B------:R-:W-:Y:S02]  /*45c0*/  @P3 R2UR.BROADCAST UR19, R214 ;  /* 0x00000000d61332ca */ /* 0x000fe400008e0000 */
[----:B------:R-:W-:Y:S02]  /*45d0*/  @P3 R2UR.BROADCAST UR17, R0 ;  /* 0x00000000001132ca */ /* 0x000fe400008e0000 */
[----:B------:R-:W-:Y:S02]  /*45e0*/  @P3 PLOP3.LUT P0, PT, P3, PT, PT, 0x8, 0x80 ;  /* 0x000000000080381c */ /* 0x000fe40001f0e170 */
[----:B------:R-:W-:-:S09]  /*45f0*/  PLOP3.LUT P3, PT, PT, PT, PT, 0x8, 0x80 ;  /* 0x000000000080781c */ /* 0x000fd20003f6e170 */
[----:B-1----:R2:W-:Y:S02]  /*4600*/  @UP1 UTMALDG.3D [UR16], [UR8], desc[URZ] ;  /* 0x0000ff10080015b4 */ /* 0x0025e40008011000 */
[----:B--2---:R-:W-:Y:S05]  /*4610*/  @P0 BRA.U.ANY `(.L_x_63) ;  /* 0xfffffffd00e40947 */ /* 0x004fea000393ffff */
[----:B------:R-:W-:Y:S01]  /*4620*/  VIADD R240, R240, 0x1 ;  /* 0x00000001f0f07836 */ /* 0x000fe20000000000 */
[----:B------:R-:W-:-:S07]  /*4630*/  LOP3.LUT R241, R241, 0x1, RZ, 0x3c, !PT ;  /* 0x00000001f1f17812 */ /* 0x000fce00078e3cff */
.L_x_57:
[----:B------:R-:W-:Y:S05]  /*4640*/  BSYNC B0 ;  /* 0x0000000000007941 */ /* 0x000fea0003800000 */
.L_x_56:
[----:B------:R-:W-:Y:S01]  /*4650*/  ISETP.GT.U32.AND P3, PT, R3, 0xf, PT ;  /* 0x0000000f0300780c */ /* 0x000fe20003f64070 */
[----:B------:R-:W-:Y:S01]  /*4660*/  BSSY B0, `(.L_x_64) ;  /* 0x000008a000007945 */ /* 0x000fe20003800000 */
[----:B------:R-:W-:-:S04]  /*4670*/  ISETP.NE.AND P0, PT, R232, RZ, PT ;  /* 0x000000ffe800720c */ /* 0x000fc80003f05270 */
[----:B------:R-:W-:-:S07]  /*4680*/  FSEL R2, R2, R239, !P0 ;  /* 0x000000ef02027208 */ /* 0x000fce0004000000 */
[----:B------:R-:W-:Y:S05]  /*4690*/  @P3 BRA `(.L_x_65) ;  /* 0x0000000800183947 */ /* 0x000fea0003800000 */
[----:B------:R-:W-:Y:S01]  /*46a0*/  FMUL R28, R28, UR4 ;  /* 0x000000041c1c7c20 */ /* 0x000fe20008400000 */
[----:B------:R-:W-:Y:S01]  /*46b0*/  FMUL R29, R29, UR4 ;  /* 0x000000041d1d7c20 */ /* 0x000fe20008400000 */
[----:B------:R-:W-:Y:S01]  /*46c0*/  FMUL R216, R209, UR4 ;  /* 0x00000004d1d87c20 */ /* 0x000fe20008400000 */
[----:B------:R-:W-:Y:S01]  /*46d0*/  FMUL R208, R208, UR4 ;  /* 0x00000004d0d07c20 */ /* 0x000fe20008400000 */
[----:B------:R-:W-:Y:S01]  /*46e0*/  FMUL R32, R32, UR4 ;  /* 0x0000000420207c20 */ /* 0x000fe20008400000 */
[----:B------:R-:W-:Y:S01]  /*46f0*/  FMUL R204, R204, UR4 ;  /* 0x00000004cccc7c20 */ /* 0x000fe20008400000 */
[----:B------:R-:W-:Y:S01]  /*4700*/  FMUL R214, R33, UR4 ;  /* 0x0000000421d67c20 */ /* 0x000fe20008400000 */
[----:B------:R-:W-:Y:S01]  /*4710*/  FMUL R218, R205, UR4 ;  /* 0x00000004cdda7c20 */ /* 0x000fe20008400000 */
[----:B------:R-:W-:Y:S01]  /*4720*/  FMNMX.NAN R33, R29, R216, !PT ;  /* 0x000000d81d217209 */ /* 0x000fe20007820000 */
[----:B------:R-:W-:Y:S01]  /*4730*/  UMOV UR5, 0xf ;  /* 0x0000000f00057882 */ /* 0x000fe20000000000 */
[----:B------:R-:W-:-:S02]  /*4740*/  FMNMX.NAN R205, R28, R208, !PT ;  /* 0x000000d01ccd7209 */ /* 0x000fc40007820000 */
[----:B------:R-:W-:Y:S02]  /*4750*/  FMNMX3.NAN R33, R218, R214, R33, !PT ;  /* 0x000000d6da217276 */ /* 0x000fe40007820021 */
[----:B------:R-:W-:-:S04]  /*4760*/  FMNMX3.NAN R212, R204, R32, R205, !PT ;  /* 0x00000020ccd47276 */ /* 0x000fc800078200cd */
[----:B------:R-:W-:Y:S01]  /*4770*/  FMNMX.NAN R33, R33, R212, !PT ;  /* 0x000000d421217209 */ /* 0x000fe20007820000 */
[----:B------:R-:W-:Y:S06]  /*4780*/  BRA.DIV UR5, `(.L_x_66) ;  /* 0x0000002e05947947 */ /* 0x000fec000b800000 */
[----:B------:R-:W-:Y:S02]  /*4790*/  IMAD.MOV.U32 R220, RZ, RZ, 0xf ;  /* 0x0000000fffdc7424 */ /* 0x000fe400078e00ff */
[----:B------:R-:W-:Y:S02]  /*47a0*/  IMAD.MOV.U32 R222, RZ, RZ, 0xf ;  /* 0x0000000fffde7424 */ /* 0x000fe400078e00ff */
[----:B------:R-:W-:Y:S01]  /*47b0*/  IMAD.MOV.U32 R217, RZ, RZ, 0xf ;  /* 0x0000000fffd97424 */ /* 0x000fe200078e00ff */
[----:B------:R-:W1:Y:S02]  /*47c0*/  SHFL.BFLY PT, R212, R33, 0x2, 0x1f ;  /* 0x0c401f0021d47f89 */ /* 0x000e6400000e0000 */
[----:B-1----:R-:W-:-:S05]  /*47d0*/  FMNMX R209, R33, R212, !PT ;  /* 0x000000d421d17209 */ /* 0x002fca0007800000 */
[----:B------:R-:W1:Y:S02]  /*47e0*/  SHFL.BFLY PT, R212, R209, 0x1, 0x1f ;  /* 0x0c201f00d1d47f89 */ /* 0x000e6400000e0000 */
[----:B-1----:R-:W-:-:S04]  /*47f0*/  FMNMX R213, R209, R212, !PT ;  /* 0x000000d4d1d57209 */ /* 0x002fc80007800000 */
[----:B------:R-:W-:-:S04]  /*4800*/  FMNMX R212, R2, R213, !PT ;  /* 0x000000d502d47209 */ /* 0x000fc80007800000 */
[----:B------:R-:W-:-:S05]  /*4810*/  FSEL R213, R213, R212, !P0 ;  /* 0x000000d4d5d57208 */ /* 0x000fca0004000000 */
[--C-:B------:R-:W-:Y:S01]  /*4820*/  FADD R204, R204, -R213.reuse ;  /* 0x800000d5cccc7221 */ /* 0x100fe20000000000 */
[--C-:B------:R-:W-:Y:S01]  /*4830*/  FADD R218, R218, -R213.reuse ;  /* 0x800000d5dada7221 */ /* 0x100fe20000000000 */
[--C-:B------:R-:W-:Y:S01]  /*4840*/  FADD R208, R208, -R213.reuse ;  /* 0x800000d5d0d07221 */ /* 0x100fe20000000000 */
[--C-:B------:R-:W-:Y:S01]  /*4850*/  FADD R216, R216, -R213.reuse ;  /* 0x800000d5d8d87221 */ /* 0x100fe20000000000 */
[----:B------:R-:W-:Y:S01]  /*4860*/  FMUL R204, R204, 1.4426950216293334961 ;  /* 0x3fb8aa3bcccc7820 */ /* 0x000fe20000400000 */
[----:B------:R-:W-:Y:S01]  /*4870*/  FMUL R218, R218, 1.4426950216293334961 ;  /* 0x3fb8aa3bdada7820 */ /* 0x000fe20000400000 */
[----:B------:R-:W-:Y:S01]  /*4880*/  FMUL R208, R208, 1.4426950216293334961 ;  /* 0x3fb8aa3bd0d07820 */ /* 0x000fe20000400000 */
[--C-:B------:R-:W-:Y:S01]  /*4890*/  FADD R32, R32, -R213.reuse ;  /* 0x800000d520207221 */ /* 0x100fe20000000000 */
[----:B------:R-:W-:Y:S01]  /*48a0*/  FMUL R216, R216, 1.4426950216293334961 ;  /* 0x3fb8aa3bd8d87820 */ /* 0x000fe20000400000 */
[----:B------:R-:W-:Y:S01]  /*48b0*/  MUFU.EX2 R205, R218 ;  /* 0x000000da00cd7308 */ /* 0x000fe20000000800 */
[--C-:B------:R-:W-:Y:S01]  /*48c0*/  FADD R214, R214, -R213.reuse ;  /* 0x800000d5d6d67221 */ /* 0x100fe20000000000 */
[----:B------:R-:W-:Y:S01]  /*48d0*/  FMUL R32, R32, 1.4426950216293334961 ;  /* 0x3fb8aa3b20207820 */ /* 0x000fe20000400000 */
[--C-:B------:R-:W-:Y:S01]  /*48e0*/  FADD R28, R28, -R213.reuse ;  /* 0x800000d51c1c7221 */ /* 0x100fe20000000000 */
[----:B------:R-:W-:Y:S01]  /*48f0*/  FADD R29, R29, -R213 ;  /* 0x800000d51d1d7221 */ /* 0x000fe20000000000 */
[----:B------:R-:W-:-:S02]  /*4900*/  FMUL R214, R214, 1.4426950216293334961 ;  /* 0x3fb8aa3bd6d67820 */ /* 0x000fc40000400000 */
[----:B------:R-:W-:Y:S01]  /*4910*/  FMUL R28, R28, 1.4426950216293334961 ;  /* 0x3fb8aa3b1c1c7820 */ /* 0x000fe20000400000 */
[----:B------:R-:W1:Y:S01]  /*4920*/  MUFU.EX2 R204, R204 ;  /* 0x000000cc00cc7308 */ /* 0x000e620000000800 */
[----:B------:R-:W-:-:S07]  /*4930*/  FMUL R29, R29, 1.4426950216293334961 ;  /* 0x3fb8aa3b1d1d7820 */ /* 0x000fce0000400000 */
[----:B------:R-:W2:Y:S08]  /*4940*/  MUFU.EX2 R208, R208 ;  /* 0x000000d000d07308 */ /* 0x000eb00000000800 */
[----:B------:R2:W3:Y:S01]  /*4950*/  MUFU.EX2 R209, R216 ;  /* 0x000000d800d17308 */ /* 0x0004e20000000800 */
[----:B-1----:R-:W-:-:S04]  /*4960*/  FADD R218, RZ, R204 ;  /* 0x000000ccffda7221 */ /* 0x002fc80000000000 */
[----:B------:R-:W-:-:S03]  /*4970*/  FADD R215, R205, R218 ;  /* 0x000000dacdd77221 */ /* 0x000fc60000000000 */
[----:B------:R-:W1:Y:S01]  /*4980*/  MUFU.EX2 R32, R32 ;  /* 0x0000002000207308 */ /* 0x000e620000000800 */
[----:B--2---:R-:W-:-:S07]  /*4990*/  FADD R216, R208, R215 ;  /* 0x000000d7d0d87221 */ /* 0x004fce0000000000 */
[----:B------:R-:W2:Y:S01]  /*49a0*/  MUFU.EX2 R33, R214 ;  /* 0x000000d600217308 */ /* 0x000ea20000000800 */
[----:B---3--:R-:W-:-:S07]  /*49b0*/  FADD R215, R209, R216 ;  /* 0x000000d8d1d77221 */ /* 0x008fce0000000000 */
[----:B------:R-:W3:Y:S01]  /*49c0*/  MUFU.EX2 R28, R28 ;  /* 0x0000001c001c7308 */ /* 0x000ee20000000800 */
[----:B-1----:R-:W-:-:S07]  /*49d0*/  FADD R216, R32, R215 ;  /* 0x000000d720d87221 */ /* 0x002fce0000000000 */
[----:B------:R-:W1:Y:S01]  /*49e0*/  MUFU.EX2 R29, R29 ;  /* 0x0000001d001d7308 */ /* 0x000e620000000800 */
[----:B--2---:R-:W-:Y:S01]  /*49f0*/  FADD R215, R33, R216 ;  /* 0x000000d821d77221 */ /* 0x004fe20000000000 */
[----:B------:R-:W-:-:S03]  /*4a00*/  IMAD.MOV.U32 R216, RZ, RZ, 0xf ;  /* 0x0000000fffd87424 */ /* 0x000fc600078e00ff */
[----:B---3--:R-:W-:-:S04]  /*4a10*/  FADD R214, R28, R215 ;  /* 0x000000d71cd67221 */ /* 0x008fc80000000000 */
[----:B-1----:R-:W-:-:S05]  /*4a20*/  FADD R214, R29, R214 ;  /* 0x000000d61dd67221 */ /* 0x002fca0000000000 */
[----:B------:R-:W1:Y:S02]  /*4a30*/  SHFL.BFLY PT, R215, R214, 0x2, 0x1f ;  /* 0x0c401f00d6d77f89 */ /* 0x000e6400000e0000 */
[----:B-1----:R-:W-:-:S05]  /*4a40*/  FADD R215, R214, R215 ;  /* 0x000000d7d6d77221 */ /* 0x002fca0000000000 */
[----:B------:R1:W2:Y:S02]  /*4a50*/  SHFL.BFLY PT, R216, R215, 0x1, 0x1f ;  /* 0x0c201f00d7d87f89 */ /* 0x0002a400000e0000 */
.L_x_110:
[----:B------:R-:W-:Y:S01]  /*4a60*/  BSSY.RECONVERGENT B1, `(.L_x_67) ;  /* 0x0000047000017945 */ /* 0x000fe20003800200 */
[----:B-12---:R-:W-:-:S03]  /*4a70*/  FADD R215, R215, R216 ;  /* 0x000000d8d7d77221 */ /* 0x006fc60000000000 */
[----:B------:R-:W-:Y:S05]  /*4a80*/  @!P0 BRA `(.L_x_68) ;  /* 0x0000000400108947 */ /* 0x000fea0003800000 */
[----:B------:R-:W-:-:S04]  /*4a90*/  FADD R212, R239, -R212 ;  /* 0x800000d4efd47221 */ /* 0x000fc80000000000 */
[----:B------:R-:W-:-:S06]  /*4aa0*/  FMUL R212, R212, 1.4426950216293334961 ;  /* 0x3fb8aa3bd4d47820 */ /* 0x000fcc0000400000 */
[----:B------:R-:W1:Y:S02]  /*4ab0*/  MUFU.EX2 R212, R212 ;  /* 0x000000d400d47308 */ /* 0x000e640000000800 */
[-C--:B-1----:R-:W-:Y:S01]  /*4ac0*/  FFMA R215, R238, R212.reuse, R215 ;  /* 0x000000d4eed77223 */ /* 0x082fe200000000d7 */
[-C--:B------:R-:W-:Y:S01]  /*4ad0*/  FMUL R185, R185, R212.reuse ;  /* 0x000000d4b9b97220 */ /* 0x080fe20000400000 */
        /* <DEDUP_REMOVED lines=62> */
[----:B------:R-:W-:-:S07]  /*4ec0*/  FMUL R201, R201, R212 ;  /* 0x000000d4c9c97220 */ /* 0x000fce0000400000 */
.L_x_68:
[----:B------:R-:W-:Y:S05]  /*4ed0*/  BSYNC.RECONVERGENT B1 ;  /* 0x0000000000017941 */ /* 0x000fea0003800200 */
.L_x_67:
[----:B------:R-:W-:Y:S02]  /*4ee0*/  IMAD.MOV.U32 R239, RZ, RZ, R213 ;  /* 0x000000ffffef7224 */ /* 0x000fe400078e00d5 */
[----:B------:R-:W-:-:S07]  /*4ef0*/  IMAD.MOV.U32 R238, RZ, RZ, R215 ;  /* 0x000000ffffee7224 */ /* 0x000fce00078e00d7 */
.L_x_65:
[----:B------:R-:W-:Y:S05]  /*4f00*/  BSYNC B0 ;  /* 0x0000000000007941 */ /* 0x000fea0003800000 */
.L_x_64:
[----:B------:R-:W-:-:S04]  /*4f10*/  IMAD.U32 R213, R235, -0x80000000, RZ ;  /* 0x80000000ebd57824 */ /* 0x000fc800078e00ff */
[----:B------:R-:W1:Y:S02]  /*4f20*/  SYNCS.PHASECHK.TRANS64.TRYWAIT P0, [R0+URZ+0x10], R213 ;  /* 0x000010d5000075a7 */ /* 0x000e6400080011ff */
[----:B-1----:R-:W-:Y:S05]  /*4f30*/  @P0 BRA `(.L_x_69) ;  /* 0x0000000000080947 */ /* 0x002fea0003800000 */
[----:B------:R-:W1:Y:S02]  /*4f40*/  SYNCS.PHASECHK.TRANS64.TRYWAIT P0, [R0+URZ+0x10], R213 ;  /* 0x000010d5000075a7 */ /* 0x000e6400080011ff */
[----:B-1----:R-:W-:Y:S05]  /*4f50*/  @!P0 BRA `(.L_x_70) ;  /* 0x0000002800b08947 */ /* 0x002fea0003800000 */
.L_x_69:
[----:B------:R-:W-:Y:S01]  /*4f60*/  IMAD R212, R3, 0x80, R3 ;  /* 0x0000008003d47824 */ /* 0x000fe200078e0203 */
[----:B------:R-:W-:Y:S01]  /*4f70*/  F2FP.BF16.F32.PACK_AB R204, R205, R204 ;  /* 0x000000cccdcc723e */ /* 0x000fe200000010ff */
[----:B------:R-:W-:Y:S05]  /*4f80*/  WARPSYNC.ALL ;  /* 0x0000000000007948 */ /* 0x000fea0003800000 */
[----:B------:R-:W-:Y:S01]  /*4f90*/  NOP ;  /* 0x0000000000007918 */ /* 0x000fe20000000000 */
[----:B-1----:R-:W-:Y:S01]  /*4fa0*/  LOP3.LUT R213, R212, 0x790, RZ, 0xc0, !PT ;  /* 0x00000790d4d57812 */ /* 0x002fe200078ec0ff */
[----:B------:R-:W-:Y:S01]  /*4fb0*/  VIADD R237, R237, 0x1 ;  /* 0x00000001eded7836 */ /* 0x000fe20000000000 */
[----:B------:R-:W-:-:S02]  /*4fc0*/  F2FP.BF16.F32.PACK_AB R205, R207, R206 ;  /* 0x000000cecfcd723e */ /* 0x000fc400000010ff */
[----:B------:R-:W-:Y:S01]  /*4fd0*/  F2FP.BF16.F32.PACK_AB R206, R209, R208 ;  /* 0x000000d0d1ce723e */ /* 0x000fe200000010ff */
[----:B------:R-:W-:Y:S01]  /*4fe0*/  IMAD.IADD R213, R0, 0x1, R213 ;  /* 0x0000000100d57824 */ /* 0x000fe200078e02d5 */
[----:B------:R-:W-:Y:S02]  /*4ff0*/  F2FP.BF16.F32.PACK_AB R207, R211, R210 ;  /* 0x000000d2d3cf723e */ /* 0x000fe400000010ff */
[----:B------:R-:W-:Y:S01]  /*5000*/  F2FP.BF16.F32.PACK_AB R32, R33, R32 ;  /* 0x000000202120723e */ /* 0x000fe200000010ff */
[----:B------:R-:W-:Y:S01]  /*5010*/  VIADD R250, R213, 0x6080 ;  /* 0x00006080d5fa7836 */ /* 0x000fe20000000000 */
[----:B------:R-:W-:Y:S01]  /*5020*/  F2FP.BF16.F32.PACK_AB R33, R35, R34 ;  /* 0x000000222321723e */ /* 0x000fe200000010ff */
[----:B------:R-:W-:Y:S01]  /*5030*/  VIADD R246, R213, 0x60a0 ;  /* 0x000060a0d5f67836 */ /* 0x000fe20000000000 */
[----:B------:R-:W-:Y:S01]  /*5040*/  F2FP.BF16.F32.PACK_AB R34, R29, R28 ;  /* 0x0000001c1d22723e */ /* 0x000fe200000010ff */
[C---:B------:R-:W-:Y:S01]  /*5050*/  VIADD R247, R213.reuse, 0x60c0 ;  /* 0x000060c0d5f77836 */ /* 0x040fe20000000000 */
[----:B------:R-:W-:Y:S01]  /*5060*/  SHF.R.U32.HI R215, RZ, 0x3, R250 ;  /* 0x00000003ffd77819 */ /* 0x000fe200000116fa */
[----:B------:R-:W-:Y:S01]  /*5070*/  VIADD R213, R213, 0x60e0 ;  /* 0x000060e0d5d57836 */ /* 0x000fe20000000000 */
[----:B------:R-:W-:-:S02]  /*5080*/  SHF.R.U32.HI R209, RZ, 0x3, R246 ;  /* 0x00000003ffd17819 */ /* 0x000fc400000116f6 */
[----:B------:R-:W-:Y:S02]  /*5090*/  SHF.R.U32.HI R210, RZ, 0x3, R247 ;  /* 0x00000003ffd27819 */ /* 0x000fe400000116f7 */
[----:B------:R-:W-:Y:S02]  /*50a0*/  SHF.R.U32.HI R208, RZ, 0x3, R213 ;  /* 0x00000003ffd07819 */ /* 0x000fe400000116d5 */
[----:B------:R-:W-:Y:S02]  /*50b0*/  LOP3.LUT R250, R250, 0x70, R215, 0x78, !PT ;  /* 0x00000070fafa7812 */ /* 0x000fe400078e78d7 */
[----:B------:R-:W-:Y:S02]  /*50c0*/  LOP3.LUT R246, R246, 0x70, R209, 0x78, !PT ;  /* 0x00000070f6f67812 */ /* 0x000fe400078e78d1 */
[----:B------:R-:W-:Y:S01]  /*50d0*/  LOP3.LUT R247, R247, 0x70, R210, 0x78, !PT ;  /* 0x00000070f7f77812 */ /* 0x000fe200078e78d2 */
[----:B------:R-:W1:Y:S01]  /*50e0*/  LDSM.16.MT88.4 R228, [R250] ;  /* 0x00000000fae4783b */ /* 0x000e620000004200 */
[----:B------:R-:W-:-:S02]  /*50f0*/  LOP3.LUT R245, R213, 0x70, R208, 0x78, !PT ;  /* 0x00000070d5f57812 */ /* 0x000fc400078e78d0 */
[----:B------:R-:W-:Y:S01]  /*5100*/  F2FP.BF16.F32.PACK_AB R35, R31, R30 ;  /* 0x0000001e1f23723e */ /* 0x000fe200000010ff */
[----:B------:R-:W2:Y:S01]  /*5110*/  LDSM.16.MT88.4 R224, [R246] ;  /* 0x00000000f6e0783b */ /* 0x000ea20000004200 */
[----:B------:R-:W-:Y:S02]  /*5120*/  PLOP3.LUT P0, PT, PT, PT, PT, 0x80, 0x8 ;  /* 0x000000000008781c */ /* 0x000fe40003f0f070 */
[----:B------:R-:W-:Y:S01]  /*5130*/  LOP3.LUT R235, R235, 0x1, RZ, 0x3c, !PT ;  /* 0x00000001ebeb7812 */ /* 0x000fe200078e3cff */
[----:B------:R-:W3:Y:S04]  /*5140*/  LDSM.16.MT88.4 R220, [R247] ;  /* 0x00000000f7dc783b */ /* 0x000ee80000004200 */
[----:B------:R-:W4:Y:S04]  /*5150*/  LDSM.16.MT88.4 R216, [R245] ;  /* 0x00000000f5d8783b */ /* 0x000f280000004200 */
[----:B------:R-:W5:Y:S04]  /*5160*/  LDSM.16.MT88.4 R212, [R250+0x1000] ;  /* 0x00100000fad4783b */ /* 0x000f680000004200 */
[----:B------:R-:W3:Y:S04]  /*5170*/  LDSM.16.MT88.4 R208, [R246+0x1000] ;  /* 0x00100000f6d0783b */ /* 0x000ee80000004200 */
[----:B------:R-:W-:Y:S01]  /*5180*/  LDSM.16.MT88.4 R28, [R246+0x2800] ;  /* 0x00280000f61c783b */ /* 0x000fe20000004200 */
[C---:B-1----:R-:W-:Y:S08]  /*5190*/  HMMA.16816.F32.BF16 R184, R204.reuse, R228, R184 ;  /* 0x000000e4ccb8723c */ /* 0x042ff000000418b8 */
[C---:B------:R-:W-:Y:S01]  /*51a0*/  HMMA.16816.F32.BF16 R180, R204.reuse, R230, R180 ;  /* 0x000000e6ccb4723c */ /* 0x040fe200000418b4 */
[----:B------:R-:W1:Y:S07]  /*51b0*/  LDSM.16.MT88.4 R228, [R247+0x1000] ;  /* 0x00100000f7e4783b */ /* 0x000e6e0000004200 */
[C---:B--2---:R-:W-:Y:S08]  /*51c0*/  HMMA.16816.F32.BF16 R64, R204.reuse, R224, R64 ;  /* 0x000000e0cc40723c */ /* 0x044ff00000041840 */
[C---:B------:R-:W-:Y:S01]  /*51d0*/  HMMA.16816.F32.BF16 R44, R204.reuse, R226, R44 ;  /* 0x000000e2cc2c723c */ /* 0x040fe2000004182c */
[----:B------:R-:W2:Y:S07]  /*51e0*/  LDSM.16.MT88.4 R224, [R245+0x1000] ;  /* 0x00100000f5e0783b */ /* 0x000eae0000004200 */
[C---:B---3--:R-:W-:Y:S08]  /*51f0*/  HMMA.16816.F32.BF16 R36, R204.reuse, R220, R36 ;  /* 0x000000dccc24723c */ /* 0x048ff00000041824 */
[C---:B------:R-:W-:Y:S01]  /*5200*/  HMMA.16816.F32.BF16 R20, R204.reuse, R222, R20 ;  /* 0x000000decc14723c */ /* 0x040fe20000041814 */
[----:B------:R-:W3:Y:S07]  /*5210*/  LDSM.16.MT88.4 R220, [R250+0x2000] ;  /* 0x00200000fadc783b */ /* 0x000eee0000004200 */
[C---:B----4-:R-:W-:Y:S08]  /*5220*/  HMMA.16816.F32.BF16 R144, R204.reuse, R216, R144 ;  /* 0x000000d8cc90723c */ /* 0x050ff00000041890 */
[C---:B------:R-:W-:Y:S01]  /*5230*/  HMMA.16816.F32.BF16 R40, R204.reuse, R218, R40 ;  /* 0x000000dacc28723c */ /* 0x040fe20000041828 */
[----:B------:R-:W4:Y:S07]  /*5240*/  LDSM.16.MT88.4 R216, [R246+0x2000] ;  /* 0x00200000f6d8783b */ /* 0x000f2e0000004200 */
[C---:B-----5:R-:W-:Y:S08]  /*5250*/  HMMA.16816.F32.BF16 R176, R204.reuse, R212, R176 ;  /* 0x000000d4ccb0723c */ /* 0x060ff000000418b0 */
[C---:B------:R-:W-:Y:S01]  /*5260*/  HMMA.16816.F32.BF16 R172, R204.reuse, R214, R172 ;  /* 0x000000d6ccac723c */ /* 0x040fe200000418ac */
[----:B------:R-:W5:Y:S07]  /*5270*/  LDSM.16.MT88.4 R212, [R247+0x2000] ;  /* 0x00200000f7d4783b */ /* 0x000f6e0000004200 */
[C---:B------:R-:W-:Y:S08]  /*5280*/  HMMA.16816.F32.BF16 R24, R204.reuse, R208, R24 ;  /* 0x000000d0cc18723c */ /* 0x040ff00000041818 */
[C---:B------:R-:W-:Y:S01]  /*5290*/  HMMA.16816.F32.BF16 R48, R204.reuse, R210, R48 ;  /* 0x000000d2cc30723c */ /* 0x040fe20000041830 */
[----:B------:R-:W-:Y:S07]  /*52a0*/  LDSM.16.MT88.4 R208, [R245+0x3000] ;  /* 0x00300000f5d0783b */ /* 0x000fee0000004200 */
        /* <DEDUP_REMOVED lines=15> */
[C---:B-1----:R-:W-:Y:S08]  /*53a0*/  HMMA.16816.F32.BF16 R60, R204.reuse, R228, R60 ;  /* 0x000000e4cc3c723c */ /* 0x042ff0000004183c */
[C---:B------:R-:W-:Y:S08]  /*53b0*/  HMMA.16816.F32.BF16 R68, R204.reuse, R230, R68 ;  /* 0x000000e6cc44723c */ /* 0x040ff00000041844 */
[C---:B--2---:R-:W-:Y:S08]  /*53c0*/  HMMA.16816.F32.BF16 R16, R204.reuse, R224, R16 ;  /* 0x000000e0cc10723c */ /* 0x044ff00000041810 */
[C---:B------:R-:W-:Y:S08]  /*53d0*/  HMMA.16816.F32.BF16 R12, R204.reuse, R226, R12 ;  /* 0x000000e2cc0c723c */ /* 0x040ff0000004180c */
[C---:B---3--:R-:W-:Y:S08]  /*53e0*/  HMMA.16816.F32.BF16 R188, R204.reuse, R220, R188 ;  /* 0x000000dcccbc723c */ /* 0x048ff000000418bc */
[C---:B------:R-:W-:Y:S01]  /*53f0*/  HMMA.16816.F32.BF16 R192, R204.reuse, R222, R192 ;  /* 0x000000deccc0723c */ /* 0x040fe200000418c0 */
[----:B------:R-:W1:Y:S07]  /*5400*/  LDSM.16.MT88.4 R220, [R250+0x1800] ;  /* 0x00180000fadc783b */ /* 0x000e6e0000004200 */
[C---:B----4-:R-:W-:Y:S08]  /*5410*/  HMMA.16816.F32.BF16 R8, R204.reuse, R216, R8 ;  /* 0x000000d8cc08723c */ /* 0x050ff00000041808 */
[C---:B------:R-:W-:Y:S01]  /*5420*/  HMMA.16816.F32.BF16 R4, R204.reuse, R218, R4 ;  /* 0x000000dacc04723c */ /* 0x040fe20000041804 */
[----:B------:R-:W2:Y:S07]  /*5430*/  LDSM.16.MT88.4 R216, [R250+0x800] ;  /* 0x00080000fad8783b */ /* 0x000eae0000004200 */
[C---:B------:R-:W-:Y:S08]  /*5440*/  HMMA.16816.F32.BF16 R196, R204.reuse, R208, R196 ;  /* 0x000000d0ccc4723c */ /* 0x040ff000000418c4 */
[----:B------:R-:W-:Y:S01]  /*5450*/  HMMA.16816.F32.BF16 R200, R204, R210, R200 ;  /* 0x000000d2ccc8723c */ /* 0x000fe200000418c8 */
[----:B------:R-:W3:Y:S04]  /*5460*/  LDSM.16.MT88.4 R208, [R250+0x3800] ;  /* 0x00380000fad0783b */ /* 0x000ee80000004200 */
[----:B------:R-:W4:Y:S03]  /*5470*/  LDSM.16.MT88.4 R204, [R247+0x800] ;  /* 0x00080000f7cc783b */ /* 0x000f260000004200 */
[C---:B-----5:R-:W-:Y:S08]  /*5480*/  HMMA.16816.F32.BF16 R168, R32.reuse, R212, R168 ;  /* 0x000000d420a8723c */ /* 0x060ff000000418a8 */
[C---:B-1----:R-:W-:Y:S08]  /*5490*/  HMMA.16816.F32.BF16 R176, R32.reuse, R220, R176 ;  /* 0x000000dc20b0723c */ /* 0x042ff000000418b0 */
[C---:B------:R-:W-:Y:S01]  /*54a0*/  HMMA.16816.F32.BF16 R172, R32.reuse, R222, R172 ;  /* 0x000000de20ac723c */ /* 0x040fe200000418ac */
[----:B------:R-:W1:Y:S07]  /*54b0*/  LDSM.16.MT88.4 R220, [R247+0x1800] ;  /* 0x00180000f7dc783b */ /* 0x000e6e0000004200 */
[C---:B--2---:R-:W-:Y:S08]  /*54c0*/  HMMA.16816.F32.BF16 R184, R32.reuse, R216, R184 ;  /* 0x000000d820b8723c */ /* 0x044ff000000418b8 */
[C---:B------:R-:W-:Y:S01]  /*54d0*/  HMMA.16816.F32.BF16 R180, R32.reuse, R218, R180 ;  /* 0x000000da20b4723c */ /* 0x040fe200000418b4 */
[----:B------:R-:W-:Y:S07]  /*54e0*/  LDSM.16.MT88.4 R216, [R246+0x800] ;  /* 0x00080000f6d8783b */ /* 0x000fee0000004200 */
        /* <DEDUP_REMOVED lines=8> */
[C---:B-1----:R-:W-:Y:S08]  /*5570*/  HMMA.16816.F32.BF16 R140, R32.reuse, R220, R140 ;  /* 0x000000dc208c723c */ /* 0x042ff0000004188c */
[C---:B------:R-:W-:Y:S01]  /*5580*/  HMMA.16816.F32.BF16 R52, R32.reuse, R222, R52 ;  /* 0x000000de2034723c */ /* 0x040fe20000041834 */
[----:B------:R-:W-:Y:S07]  /*5590*/  LDSM.16.MT88.4 R220, [R245+0x1800] ;  /* 0x00180000f5dc783b */ /* 0x000fee0000004200 */
[C---:B--2---:R-:W-:Y:S08]  /*55a0*/  HMMA.16816.F32.BF16 R160, R32.reuse, R212, R160 ;  /* 0x000000d420a0723c */ /* 0x044ff000000418a0 */
[C---:B------:R-:W-:Y:S01]  /*55b0*/  HMMA.16816.F32.BF16 R156, R32.reuse, R214, R156 ;  /* 0x000000d6209c723c */ /* 0x040fe2000004189c */
[----:B------:R-:W1:Y:S07]  /*55c0*/  LDSM.16.MT88.4 R212, [R246+0x3800] ;  /* 0x00380000f6d4783b */ /* 0x000e6e0000004200 */
[C---:B---3--:R-:W-:Y:S08]  /*55d0*/  HMMA.16816.F32.BF16 R8, R32.reuse, R208, R8 ;  /* 0x000000d02008723c */ /* 0x048ff00000041808 */
[C---:B------:R-:W-:Y:S01]  /*55e0*/  HMMA.16816.F32.BF16 R4, R32.reuse, R210, R4 ;  /* 0x000000d22004723c */ /* 0x040fe20000041804 */
[----:B------:R-:W2:Y:S07]  /*55f0*/  LDSM.16.MT88.4 R208, [R245+0x800] ;  /* 0x00080000f5d0783b */ /* 0x000eae0000004200 */
[C---:B------:R-:W-:Y:S08]  /*5600*/  HMMA.16816.F32.BF16 R64, R32.reuse, R216, R64 ;  /* 0x000000d82040723c */ /* 0x040ff00000041840 */
[C---:B------:R-:W-:Y:S01]  /*5610*/  HMMA.16816.F32.BF16 R44, R32.reuse, R218, R44 ;  /* 0x000000da202c723c */ /* 0x040fe2000004182c */
[----:B------:R-:W3:Y:S07]  /*5620*/  LDSM.16.MT88.4 R216, [R245+0x2800] ;  /* 0x00280000f5d8783b */ /* 0x000eee0000004200 */
[C---:B----4-:R-:W-:Y:S08]  /*5630*/  HMMA.16816.F32.BF16 R24, R32.reuse, R204, R24 ;  /* 0x000000cc2018723c */ /* 0x050ff00000041818 */
[C---:B------:R-:W-:Y:S01]  /*5640*/  HMMA.16816.F32.BF16 R48, R32.reuse, R206, R48 ;  /* 0x000000ce2030723c */ /* 0x040fe20000041830 */
[----:B------:R-:W4:Y:S07]  /*5650*/  LDSM.16.MT88.4 R204, [R245+0x3800] ;  /* 0x00380000f5cc783b */ /* 0x000f2e0000004200 */
[----:B------:R-:W-:Y:S01]  /*5660*/  HMMA.16816.F32.BF16 R136, R32, R28, R136 ;  /* 0x0000001c2088723c */ /* 0x000fe20000041888 */
[----:B------:R-:W-:-:S05]  /*5670*/  VIADD R29, R242, 0xffffffff ;  /* 0xfffffffff21d7836 */ /* 0x000fca0000000000 */
[C---:B------:R-:W-:Y:S01]  /*5680*/  ISETP.GE.AND P3, PT, R232.reuse, R29, PT ;  /* 0x0000001de800720c */ /* 0x040fe20003f66270 */
[----:B------:R-:W-:Y:S01]  /*5690*/  VIADD R232, R232, 0x1 ;  /* 0x00000001e8e87836 */ /* 0x000fe20000000000 */
[----:B------:R-:W-:Y:S01]  /*56a0*/  HMMA.16816.F32.BF16 R152, R32, R30, R152 ;  /* 0x0000001e2098723c */ /* 0x000fe20000041898 */
[----:B------:R-:W-:-:S07]  /*56b0*/  @!P1 IMAD.MOV.U32 R31, RZ, RZ, 0x1 ;  /* 0x00000001ff1f9424 */ /* 0x000fce00078e00ff */
[----:B-1----:R-:W-:Y:S03]  /*56c0*/  HMMA.16816.F32.BF16 R188, R32, R212, R188 ;  /* 0x000000d420bc723c */ /* 0x002fe600000418bc */
[----:B------:R-:W-:-:S04]  /*56d0*/  @!P3 IMAD.U32 R29, R234, -0x80000000, RZ ;  /* 0x80000000ea1db824 */ /* 0x000fc800078e00ff */
[----:B------:R1:W1:Y:S01]  /*56e0*/  @!P3 SYNCS.PHASECHK.TRANS64.TRYWAIT P0, [R0+URZ], R29 ;  /* 0x0000001d0000b5a7 */ /* 0x00026200080011ff */
[C---:B------:R-:W-:Y:S08]  /*56f0*/  HMMA.16816.F32.BF16 R192, R32.reuse, R214, R192 ;  /* 0x000000d620c0723c */ /* 0x040ff000000418c0 */
[----:B--2---:R-:W-:Y:S01]  /*5700*/  HMMA.16816.F32.BF16 R144, R32, R208, R144 ;  /* 0x000000d02090723c */ /* 0x004fe20000041890 */
[----:B------:R2:W-:Y:S01]  /*5710*/  @!P1 SYNCS.ARRIVE.TRANS64.ART0 RZ, [R0+URZ+0x18], R31 ;  /* 0x0000181f00ff99a7 */ /* 0x0005e200085000ff */
[----:B------:R-:W-:-:S06]  /*5720*/  ISETP.NE.AND P1, PT, R237, RZ, PT ;  /* 0x000000ffed00720c */ /* 0x000fcc0003f25270 */
[C---:B------:R-:W-:Y:S08]  /*5730*/  HMMA.16816.F32.BF16 R40, R32.reuse, R210, R40 ;  /* 0x000000d22028723c */ /* 0x040ff00000041828 */
[C---:B------:R-:W-:Y:S08]  /*5740*/  HMMA.16816.F32.BF16 R148, R32.reuse, R220, R148 ;  /* 0x000000dc2094723c */ /* 0x040ff00000041894 */
[C---:B------:R-:W-:Y:S08]  /*5750*/  HMMA.16816.F32.BF16 R56, R32.reuse, R222, R56 ;  /* 0x000000de2038723c */ /* 0x040ff00000041838 */
[C---:B---3--:R-:W-:Y:S08]  /*5760*/  HMMA.16816.F32.BF16 R60, R32.reuse, R216, R60 ;  /* 0x000000d8203c723c */ /* 0x048ff0000004183c */
[C---:B------:R-:W-:Y:S08]  /*5770*/  HMMA.16816.F32.BF16 R68, R32.reuse, R218, R68 ;  /* 0x000000da2044723c */ /* 0x040ff00000041844 */
[C---:B----4-:R-:W-:Y:S08]  /*5780*/  HMMA.16816.F32.BF16 R196, R32.reuse, R204, R196 ;  /* 0x000000cc20c4723c */ /* 0x050ff000000418c4 */
[----:B------:R-:W-:Y:S01]  /*5790*/  HMMA.16816.F32.BF16 R200, R32, R206, R200 ;  /* 0x000000ce20c8723c */ /* 0x000fe200000418c8 */
[----:B------:R-:W-:-:S04]  /*57a0*/  NOP ;  /* 0x0000000000007918 */ /* 0x000fc80000000000 */
[----:B-12---:R-:W-:-:S15]  /*57b0*/  @P1 BRA `(.L_x_71) ;  /* 0xffffffd800241947 */ /* 0x006fde000383ffff */
.L_x_44:
[----:B------:R-:W-:Y:S01]  /*57c0*/  SHF.R.U32.HI R2, RZ, 0x1, R3 ;  /* 0x00000001ff027819 */ /* 0x000fe20000011603 */
[----:B------:R-:W-:Y:S01]  /*57d0*/  IMAD.SHL.U32 R29, R3, 0x20, RZ ;  /* 0x00000020031d7824 */ /* 0x000fe200078e00ff */
[----:B------:R-:W-:Y:S01]  /*57e0*/  F2FP.BF16.F32.PACK_AB R35, R47, R46 ;  /* 0x0000002e2f23723e */ /* 0x000fe200000010ff */
[----:B------:R-:W-:Y:S01]  /*57f0*/  IMAD.MOV.U32 R46, RZ, RZ, R4 ;  /* 0x000000ffff2e7224 */ /* 0x000fe200078e0004 */
[----:B-1----:R-:W1:Y:S01]  /*5800*/  S2R R97, SR_CTAID.Y ;  /* 0x0000000000617919 */ /* 0x002e620000002600 */
[----:B------:R-:W-:Y:S01]  /*5810*/  IMAD R28, R3, 0x40, R2 ;  /* 0x00000040031c7824 */ /* 0x000fe200078e0202 */
[----:B------:R-:W-:Y:S01]  /*5820*/  LOP3.LUT R2, R29, 0x1e0, RZ, 0xc0, !PT ;  /* 0x000001e01d027812 */ /* 0x000fe200078ec0ff */
[----:B------:R-:W-:Y:S01]  /*5830*/  IMAD.MOV.U32 R95, RZ, RZ, R65 ;  /* 0x000000ffff5f7224 */ /* 0x000fe200078e0041 */
[----:B------:R-:W2:Y:S01]  /*5840*/  S2R R4, SR_CTAID.X ;  /* 0x0000000000047919 */ /* 0x000ea20000002500 */
[----:B------:R-:W-:Y:S01]  /*5850*/  ISETP.GE.U32.AND P0, PT, R3, 0x10, PT ;  /* 0x000000100300780c */ /* 0x000fe20003f06070 */
[----:B------:R-:W-:Y:S01]  /*5860*/  BSSY.RECONVERGENT B0, `(.L_x_72) ;  /* 0x0000086000007945 */ /* 0x000fe20003800200 */
[----:B------:R-:W-:Y:S01]  /*5870*/  LOP3.LUT R33, R28, 0x3c8, RZ, 0xc0, !PT ;  /* 0x000003c81c217812 */ /* 0x000fe200078ec0ff */
[----:B------:R-:W-:Y:S01]  /*5880*/  IMAD.MOV.U32 R34, RZ, RZ, R44 ;  /* 0x000000ffff227224 */ /* 0x000fe200078e002c */
[----:B------:R-:W-:Y:S01]  /*5890*/  F2FP.BF16.F32.PACK_AB R31, R183, R182 ;  /* 0x000000b6b71f723e */ /* 0x000fe200000010ff */
[----:B------:R-:W-:Y:S01]  /*58a0*/  IMAD.MOV.U32 R82, RZ, RZ, R24 ;  /* 0x000000ffff527224 */ /* 0x000fe200078e0018 */
[----:B------:R-:W-:Y:S01]  /*58b0*/  F2FP.BF16.F32.PACK_AB R29, R187, R186 ;  /* 0x000000babb1d723e */ /* 0x000fe200000010ff */
[----:B------:R-:W-:-:S02]  /*58c0*/  IMAD.IADD R33, R33, 0x1, -R2 ;  /* 0x0000000121217824 */ /* 0x000fc400078e0a02 */
[----:B------:R-:W-:Y:S02]  /*58d0*/  IMAD.MOV.U32 R83, RZ, RZ, R25 ;  /* 0x000000ffff537224 */ /* 0x000fe400078e0019 */
[----:B------:R-:W-:Y:S01]  /*58e0*/  IMAD.MOV.U32 R32, RZ, RZ, R64 ;  /* 0x000000ffff207224 */ /* 0x000fe200078e0040 */
[----:B------:R-:W-:Y:S01]  /*58f0*/  IADD3 R2, PT, PT, R0, R33, R33 ;  /* 0x0000002100027210 */ /* 0x000fe20007ffe021 */
[----:B------:R-:W-:Y:S01]  /*5900*/  IMAD.MOV.U32 R24, RZ, RZ, R52 ;  /* 0x000000ffff187224 */ /* 0x000fe200078e0034 */
[----:B------:R-:W-:Y:S01]  /*5910*/  F2FP.BF16.F32.PACK_AB R33, R67, R66 ;  /* 0x000000424321723e */ /* 0x000fe200000010ff */
[----:B------:R-:W-:Y:S02]  /*5920*/  IMAD.MOV.U32 R25, RZ, RZ, R53 ;  /* 0x000000ffff197224 */ /* 0x000fe400078e0035 */
[C---:B------:R-:W-:Y:S02]  /*5930*/  VIADD R28, R2.reuse, 0x80 ;  /* 0x00000080021c7836 */ /* 0x040fe40000000000 */
[----:B------:R-:W-:-:S02]  /*5940*/  VIADD R30, R2, 0xa0 ;  /* 0x000000a0021e7836 */ /* 0x000fc40000000000 */
[----:B------:R-:W-:Y:S01]  /*5950*/  IMAD.MOV.U32 R78, RZ, RZ, R56 ;  /* 0x000000ffff4e7224 */ /* 0x000fe200078e0038 */
[----:B------:R-:W-:Y:S01]  /*5960*/  SHF.R.U32.HI R47, RZ, 0x3, R28 ;  /* 0x00000003ff2f7819 */ /* 0x000fe2000001161c */
[----:B------:R-:W-:Y:S01]  /*5970*/  IMAD.MOV.U32 R79, RZ, RZ, R57 ;  /* 0x000000ffff4f7224 */ /* 0x000fe200078e0039 */
[----:B------:R-:W-:Y:S01]  /*5980*/  SHF.R.U32.HI R65, RZ, 0x3, R30 ;  /* 0x00000003ff417819 */ /* 0x000fe2000001161e */
[----:B------:R-:W-:Y:S01]  /*5990*/  IMAD.MOV.U32 R66, RZ, RZ, R60 ;  /* 0x000000ffff427224 */ /* 0x000fe200078e003c */
[----:B------:R-:W-:Y:S01]  /*59a0*/  LOP3.LUT R2, R28, 0x30, R47, 0x78, !PT ;  /* 0x000000301c027812 */ /* 0x000fe200078e782f */
[----:B------:R-:W-:Y:S01]  /*59b0*/  IMAD.MOV.U32 R67, RZ, RZ, R61 ;  /* 0x000000ffff437224 */ /* 0x000fe200078e003d */
[----:B------:R-:W-:Y:S01]  /*59c0*/  LOP3.LUT R44, R30, 0x30, R65, 0x78, !PT ;  /* 0x000000301e2c7812 */ /* 0x000fe200078e7841 */
[----:B------:R-:W-:Y:S02]  /*59d0*/  IMAD.MOV.U32 R93, RZ, RZ, R45 ;  /* 0x000000ffff5d7224 */ /* 0x000fe400078e002d */
[----:B------:R-:W-:-:S02]  /*59e0*/  IMAD.MOV.U32 R90, RZ, RZ, R36 ;  /* 0x000000ffff5a7224 */ /* 0x000fc400078e0024 */
[----:B------:R-:W-:Y:S02]  /*59f0*/  IMAD.MOV.U32 R91, RZ, RZ, R37 ;  /* 0x000000ffff5b7224 */ /* 0x000fe400078e0025 */
[----:B------:R-:W-:Y:S02]  /*5a00*/  IMAD.MOV.U32 R88, RZ, RZ, R20 ;  /* 0x000000ffff587224 */ /* 0x000fe400078e0014 */
[----:B------:R-:W-:Y:S02]  /*5a10*/  IMAD.MOV.U32 R89, RZ, RZ, R21 ;  /* 0x000000ffff597224 */ /* 0x000fe400078e0015 */
[----:B------:R-:W-:Y:S02]  /*5a20*/  IMAD.MOV.U32 R86, RZ, RZ, R40 ;  /* 0x000000ffff567224 */ /* 0x000fe400078e0028 */
        /* <DEDUP_REMOVED lines=19> */
[----:B------:R-:W-:Y:S01]  /*5b60*/  IMAD.MOV.U32 R47, RZ, RZ, R5 ;  /* 0x000000ffff2f7224 */ /* 0x000fe200078e0005 */
[----:B-12---:R-:W-:Y:S06]  /*5b70*/  @P0 BRA `(.L_x_73) ;  /* 0x0000000400500947 */ /* 0x006fec0003800000 */
[----:B------:R-:W-:Y:S01]  /*5b80*/  IMAD R4, R4, 0x4, R97 ;  /* 0x0000000404047824 */ /* 0x000fe200078e0261 */
[----:B------:R-:W1:Y:S01]  /*5b90*/  LDCU.128 UR8, c[0x0][0x580] ;  /* 0x0000b000ff0877ac */ /* 0x000e620008000c00 */
[----:B------:R-:W-:Y:S01]  /*5ba0*/  IMAD.SHL.U32 R243, R243, 0x10, RZ ;  /* 0x00000010f3f37824 */ /* 0x000fe200078e00ff */
[----:B------:R-:W-:Y:S01]  /*5bb0*/  FSETP.NE.AND P0, PT, R238, RZ, PT ;  /* 0x000000ffee00720b */ /* 0x000fe20003f05000 */
[----:B------:R-:W-:Y:S01]  /*5bc0*/  IMAD.SHL.U32 R4, R4, 0x4, RZ ;  /* 0x0000000404047824 */ /* 0x000fe200078e00ff */
[----:B------:R-:W-:Y:S01]  /*5bd0*/  SHF.R.U32.HI R5, RZ, 0x2, R3 ;  /* 0x00000002ff057819 */ /* 0x000fe20000011603 */
[----:B------:R-:W-:-:S03]  /*5be0*/  IMAD.MOV.U32 R12, RZ, RZ, 0x3f800000 ;  /* 0x3f800000ff0c7424 */ /* 0x000fc600078e00ff */
[----:B------:R-:W-:Y:S02]  /*5bf0*/  IADD3 R5, P1, P3, R243, R4, R5 ;  /* 0x00000004f3057210 */ /* 0x000fe40007b3e005 */
[----:B------:R-:W-:Y:S02]  /*5c00*/  SHF.R.S32.HI R243, RZ, 0x1f, R243 ;  /* 0x0000001ffff37819 */ /* 0x000fe400000114f3 */
[----:B------:R-:W-:Y:S01]  /*5c10*/  SHF.R.S32.HI R4, RZ, 0x1f, R4 ;  /* 0x0000001fff047819 */ /* 0x000fe20000011404 */
[----:B------:R-:W-:Y:S02]  /*5c20*/  IMAD.SHL.U32 R8, R5, 0x4, RZ ;  /* 0x0000000405087824 */ /* 0x000fe400078e00ff */
[----:B------:R-:W2:Y:S01]  /*5c30*/  @P0 MUFU.RCP R12, R238 ;  /* 0x000000ee000c0308 */ /* 0x000ea20000001000 */
[----:B------:R-:W-:-:S04]  /*5c40*/  IADD3.X R4, PT, PT, R243, R4, RZ, P1, P3 ;  /* 0x00000004f3047210 */ /* 0x000fc80000fe64ff */
[----:B------:R-:W-:Y:S02]  /*5c50*/  SHF.L.U64.HI R9, R5, 0x2, R4 ;  /* 0x0000000205097819 */ /* 0x000fe40000010204 */
[C---:B-1----:R-:W-:Y:S02]  /*5c60*/  IADD3 R4, P0, PT, R8.reuse, UR10, RZ ;  /* 0x0000000a08047c10 */ /* 0x042fe4000ff1e0ff */
[----:B------:R-:W-:Y:S02]  /*5c70*/  IADD3 R8, P1, PT, R8, UR8, RZ ;  /* 0x0000000808087c10 */ /* 0x000fe4000ff3e0ff */
[C---:B------:R-:W-:Y:S02]  /*5c80*/  IADD3.X R5, PT, PT, R9.reuse, UR11, RZ, P0, !PT ;  /* 0x0000000b09057c10 */ /* 0x040fe400087fe4ff */
[----:B------:R-:W-:-:S03]  /*5c90*/  IADD3.X R9, PT, PT, R9, UR9, RZ, P1, !PT ;  /* 0x0000000909097c10 */ /* 0x000fc60008ffe4ff */
[----:B------:R1:W-:Y:S01]  /*5ca0*/  STG.E desc[UR6][R4.64], R239 ;  /* 0x000000ef04007986 */ /* 0x0003e2000c101906 */
[C---:B--2---:R-:W-:Y:S01]  /*5cb0*/  FMUL R184, R12.reuse, R184 ;  /* 0x000000b80cb87220 */ /* 0x044fe20000400000 */
[C---:B------:R-:W-:Y:S01]  /*5cc0*/  FMUL R185, R12.reuse, R185 ;  /* 0x000000b90cb97220 */ /* 0x040fe20000400000 */
[C---:B------:R-:W-:Y:S01]  /*5cd0*/  FMUL R180, R12.reuse, R180 ;  /* 0x000000b40cb47220 */ /* 0x040fe20000400000 */
[----:B------:R1:W-:Y:S01]  /*5ce0*/  STG.E desc[UR6][R8.64], R238 ;  /* 0x000000ee08007986 */ /* 0x0003e2000c101906 */
[C---:B------:R-:W-:Y:S01]  /*5cf0*/  FMUL R181, R12.reuse, R181 ;  /* 0x000000b50cb57220 */ /* 0x040fe20000400000 */
        /* <DEDUP_REMOVED lines=59> */
[----:B-1----:R-:W-:-:S07]  /*60b0*/  FMUL R201, R12, R201 ;  /* 0x000000c90cc97220 */ /* 0x002fce0000400000 */
.L_x_73:
[----:B------:R-:W-:Y:S05]  /*60c0*/  BSYNC.RECONVERGENT B0 ;  /* 0x0000000000007941 */ /* 0x000fea0003800200 */
.L_x_72:
[----:B------:R1:W-:Y:S06]  /*60d0*/  MEMBAR.ALL.CTA ;  /* 0x0000000000007992 */ /* 0x0003ec0000008000 */
[----:B-1----:R-:W1:Y:S01]  /*60e0*/  FENCE.VIEW.ASYNC.S ;  /* 0x00000000000073c6 */ /* 0x002e620000000000 */
[----:B------:R-:W-:Y:S01]  /*60f0*/  IMAD.MOV.U32 R3, RZ, RZ, RZ ;  /* 0x000000ffff037224 */ /* 0x000fe200078e00ff */
[----:B------:R-:W-:Y:S01]  /*6100*/  F2FP.BF16.F32.PACK_AB R30, R181, R180 ;  /* 0x000000b4b51e723e */ /* 0x000fe200000010ff */
[----:B------:R-:W-:Y:S01]  /*6110*/  IMAD.MOV.U32 R45, RZ, RZ, RZ ;  /* 0x000000ffff2d7224 */ /* 0x000fe200078e00ff */
[----:B------:R-:W-:Y:S01]  /*6120*/  F2FP.BF16.F32.PACK_AB R28, R185, R184 ;  /* 0x000000b8b91c723e */ /* 0x000fe200000010ff */
[----:B------:R-:W-:Y:S01]  /*6130*/  BSSY.RECONVERGENT B0, `(.L_x_74) ;  /* 0x000001d000007945 */ /* 0x000fe20003800200 */
[----:B------:R-:W-:-:S02]  /*6140*/  MOV R36, R2 ;  /* 0x0000000200247202 */ /* 0x000fc40000000f00 */
[----:B------:R-:W-:Y:S02]  /*6150*/  MOV R37, R44 ;  /* 0x0000002c00257202 */ /* 0x000fe40000000f00 */
[----:B------:R-:W-:Y:S02]  /*6160*/  F2FP.BF16.F32.PACK_AB R34, R93, R34 ;  /* 0x000000225d22723e */ /* 0x000fe400000010ff */
[----:B------:R-:W-:Y:S01]  /*6170*/  F2FP.BF16.F32.PACK_AB R32, R95, R32 ;  /* 0x000000205f20723e */ /* 0x000fe200000010ff */
[----:B-1----:R-:W-:Y:S06]  /*6180*/  BAR.SYNC.DEFER_BLOCKING 0x0 ;  /* 0x0000000000007b1d */ /* 0x002fec0000010000 */
[----:B------:R1:W-:Y:S04]  /*6190*/  STSM.16.M88.4 [R36], R28 ;  /* 0x0000001c24007844 */ /* 0x0003e80000000200 */
[----:B------:R1:W-:Y:S01]  /*61a0*/  STSM.16.M88.4 [R37], R32 ;  /* 0x0000002025007844 */ /* 0x0003e20000000200 */
[----:B------:R2:W-:Y:S06]  /*61b0*/  MEMBAR.ALL.CTA ;  /* 0x0000000000007992 */ /* 0x0005ec0000008000 */
[----:B--2---:R-:W2:Y:S02]  /*61c0*/  FENCE.VIEW.ASYNC.S ;  /* 0x00000000000073c6 */ /* 0x004ea40000000000 */
[----:B--2---:R-:W-:Y:S06]  /*61d0*/  BAR.SYNC.DEFER_BLOCKING 0x0 ;  /* 0x0000000000007b1d */ /* 0x004fec0000010000 */
[----:B------:R-:W-:Y:S05]  /*61e0*/  @P2 BRA `(.L_x_75) ;  /* 0x0000000000442947 */ /* 0x000fea0003800000 */
[----:B------:R-:W2:Y:S01]  /*61f0*/  LDCU.64 UR8, c[0x0][0x348] ;  /* 0x00006900ff0877ac */ /* 0x000ea20008000a00 */
[----:B------:R-:W-:Y:S01]  /*6200*/  R2UR UR20, R97 ;  /* 0x00000000611472ca */ /* 0x000fe200000e0000 */
[----:B------:R-:W-:Y:S01]  /*6210*/  VIADD R4, R0, 0x80 ;  /* 0x0000008000047836 */ /* 0x000fe20000000000 */
[----:B------:R-:W-:Y:S01]  /*6220*/  PLOP3.LUT P1, PT, PT, PT, PT, 0x80, 0x8 ;  /* 0x000000000008781c */ /* 0x000fe20003f2f070 */
[----:B------:R-:W-:Y:S01]  /*6230*/  UMOV UR17, URZ ;  /* 0x000000ff00117c82 */ /* 0x000fe20008000000 */
[----:B------:R-:W-:Y:S01]  /*6240*/  UMOV UR18, URZ ;  /* 0x000000ff00127c82 */ /* 0x000fe20008000000 */
[----:B--2---:R-:W-:-:S04]  /*6250*/  UIADD3 UR8, UP0, UPT, UR8, 0x180, URZ ;  /* 0x0000018008087890 */ /* 0x004fc8000ff1e0ff */
[----:B------:R-:W-:-:S12]  /*6260*/  UIADD3.X UR9, UPT, UPT, URZ, UR9, URZ, UP0, !UPT ;  /* 0x00000009ff097290 */ /* 0x000fd800087fe4ff */
.L_x_76:
[----:B------:R-:W-:Y:S02]  /*6270*/  PLOP3.LUT P0, PT, P0, P1, PT, 0xf2, 0x2f ;  /* 0x00000000002f781c */ /* 0x000fe40000703e72 */
[----:B------:R-:W-:Y:S01]  /*6280*/  @P1 R2UR P0, UR16, R4 ;  /* 0x00000000041012ca */ /* 0x000fe20000000000 */
[----:B------:R-:W-:-:S07]  /*6290*/  UMOV UR19, UR12 ;  /* 0x0000000c00137c82 */ /* 0x000fce0008000000 */
[----:B------:R-:W-:Y:S02]  /*62a0*/  @P1 PLOP3.LUT P1, PT, P0, PT, PT, 0x80, 0x8 ;  /* 0x000000000008181c */ /* 0x000fe4000072f070 */
[----:B------:R-:W-:-:S03]  /*62b0*/  PLOP3.LUT P0, PT, PT, PT, PT, 0x80, 0x8 ;  /* 0x000000000008781c */ /* 0x000fc60003f0f070 */
[----:B------:R2:W-:Y:S08]  /*62c0*/  UTMASTG.4D [UR16], [UR8], desc[URZ] ;  /* 0x0000ff10080073b5 */ /* 0x0005f00008019000 */
[----:B--2---:R-:W-:Y:S05]  /*62d0*/  @P1 BRA.U.ANY `(.L_x_76) ;  /* 0xfffffffd00e41947 */ /* 0x004fea000393ffff */
[----:B------:R0:W-:Y:S01]  /*62e0*/  UTMACMDFLUSH ;  /* 0x00000000000079b7 */ /* 0x0001e20000000000 */
[----:B------:R-:W-:-:S04]  /*62f0*/  DEPBAR.LE SB0, 0x2 ;  /* 0x000080800000791a */ /* 0x000fc80000000000 */
.L_x_75:
[----:B------:R-:W-:Y:S05]  /*6300*/  BSYNC.RECONVERGENT B0 ;  /* 0x0000000000007941 */ /* 0x000fea0003800200 */
.L_x_74:
[----:B------:R-:W-:Y:S01]  /*6310*/  BAR.SYNC.DEFER_BLOCKING 0x0 ;  /* 0x0000000000007b1d */ /* 0x000fe20000010000 */
[----:B------:R-:W-:Y:S02]  /*6320*/  IADD3 R4, P0, PT, R2, 0x400, RZ ;  /* 0x0000040002047810 */ /* 0x000fe40007f1e0ff */
[----:B------:R-:W-:Y:S02]  /*6330*/  IADD3 R8, P1, PT, R44, 0x400, RZ ;  /* 0x000004002c087810 */ /* 0x000fe40007f3e0ff */
[----:B------:R-:W-:Y:S01]  /*6340*/  F2FP.BF16.F32.PACK_AB R23, R23, R22 ;  /* 0x000000161717723e */ /* 0x000fe200000010ff */
[----:B------:R-:W-:Y:S01]  /*6350*/  IMAD.X R5, RZ, RZ, RZ, P0 ;  /* 0x000000ffff057224 */ /* 0x000fe200000e06ff */
[----:B------:R-:W-:Y:S01]  /*6360*/  F2FP.BF16.F32.PACK_AB R21, R39, R38 ;  /* 0x000000262715723e */ /* 0x000fe200000010ff */
[----:B------:R-:W-:Y:S01]  /*6370*/  IMAD.X R9, RZ, RZ, RZ, P1 ;  /* 0x000000ffff097224 */ /* 0x000fe200008e06ff */
[----:B------:R-:W-:Y:S01]  /*6380*/  F2FP.BF16.F32.PACK_AB R43, R43, R42 ;  /* 0x0000002a2b2b723e */ /* 0x000fe200000010ff */
[----:B------:R-:W-:Y:S01]  /*6390*/  BSSY.RECONVERGENT B0, `(.L_x_77) ;  /* 0x0000021000007945 */ /* 0x000fe20003800200 */
[----:B------:R-:W-:Y:S01]  /*63a0*/  MOV R12, R4 ;  /* 0x00000004000c7202 */ /* 0x000fe20000000f00 */
[----:B------:R-:W-:Y:S01]  /*63b0*/  VIADD R4, R2, 0x400 ;  /* 0x0000040002047836 */ /* 0x000fe20000000000 */
[----:B------:R-:W-:-:S02]  /*63c0*/  F2FP.BF16.F32.PACK_AB R20, R91, R90 ;  /* 0x0000005a5b14723e */ /* 0x000fc400000010ff */
[----:B------:R-:W-:Y:S02]  /*63d0*/  F2FP.BF16.F32.PACK_AB R22, R89, R88 ;  /* 0x000000585916723e */ /* 0x000fe400000010ff */
[----:B------:R-:W-:Y:S02]  /*63e0*/  F2FP.BF16.F32.PACK_AB R41, R147, R146 ;  /* 0x000000929329723e */ /* 0x000fe400000010ff */
[----:B------:R-:W-:Y:S01]  /*63f0*/  MOV R13, R8 ;  /* 0x00000008000d7202 */ /* 0x000fe20000000f00 */
[----:B------:R-:W-:Y:S01]  /*6400*/  VIADD R8, R44, 0x400 ;  /* 0x000004002c087836 */ /* 0x000fe20000000000 */
[----:B------:R-:W-:Y:S02]  /*6410*/  F2FP.BF16.F32.PACK_AB R40, R145, R144 ;  /* 0x000000909128723e */ /* 0x000fe400000010ff */
[----:B------:R-:W-:Y:S01]  /*6420*/  F2FP.BF16.F32.PACK_AB R42, R87, R86 ;  /* 0x00000056572a723e */ /* 0x000fe200000010ff */
[----:B------:R2:W-:Y:S04]  /*6430*/  STSM.16.M88.4 [R12], R20 ;  /* 0x000000140c007844 */ /* 0x0005e80000000200 */
[----:B------:R2:W-:Y:S01]  /*6440*/  STSM.16.M88.4 [R13], R40 ;  /* 0x000000280d007844 */ /* 0x0005e20000000200 */
[----:B------:R3:W-:Y:S06]  /*6450*/  MEMBAR.ALL.CTA ;  /* 0x0000000000007992 */ /* 0x0007ec0000008000 */
[----:B---3--:R-:W3:Y:S02]  /*6460*/  FENCE.VIEW.ASYNC.S ;  /* 0x00000000000073c6 */ /* 0x008ee40000000000 */
[----:B---3--:R-:W-:Y:S06]  /*6470*/  BAR.SYNC.DEFER_BLOCKING 0x0 ;  /* 0x0000000000007b1d */ /* 0x008fec0000010000 */
[----:B------:R-:W-:Y:S05]  /*6480*/  @P2 BRA `(.L_x_78) ;  /* 0x0000000000442947 */ /* 0x000fea0003800000 */
[----:B------:R-:W3:Y:S01]  /*6490*/  LDCU.64 UR8, c[0x0][0x348] ;  /* 0x00006900ff0877ac */ /* 0x000ee20008000a00 */
[----:B------:R-:W-:Y:S01]  /*64a0*/  R2UR UR20, R97 ;  /* 0x00000000611472ca */ /* 0x000fe200000e0000 */
[----:B--2---:R-:W-:Y:S01]  /*64b0*/  VIADD R12, R0, 0x480 ;  /* 0x00000480000c7836 */ /* 0x004fe20000000000 */
[----:B------:R-:W-:Y:S01]  /*64c0*/  PLOP3.LUT P1, PT, PT, PT, PT, 0x80, 0x8 ;  /* 0x000000000008781c */ /* 0x000fe20003f2f070 */
[----:B------:R-:W-:Y:S01]  /*64d0*/  UMOV UR17, 0x20 ;  /* 0x0000002000117882 */ /* 0x000fe20000000000 */
[----:B------:R-:W-:Y:S01]  /*64e0*/  UMOV UR18, URZ ;  /* 0x000000ff00127c82 */ /* 0x000fe20008000000 */
[----:B---3--:R-:W-:-:S04]  /*64f0*/  UIADD3 UR8, UP0, UPT, UR8, 0x180, URZ ;  /* 0x0000018008087890 */ /* 0x008fc8000ff1e0ff */
[----:B------:R-:W-:-:S12]  /*6500*/  UIADD3.X UR9, UPT, UPT, URZ, UR9, URZ, UP0, !UPT ;  /* 0x00000009ff097290 */ /* 0x000fd800087fe4ff */
.L_x_79:
        /* <DEDUP_REMOVED lines=9> */
.L_x_78:
[----:B------:R-:W-:Y:S05]  /*65a0*/  BSYNC.RECONVERGENT B0 ;  /* 0x0000000000007941 */ /* 0x000fea0003800200 */
.L_x_77:
[----:B------:R-:W-:Y:S01]  /*65b0*/  BAR.SYNC.DEFER_BLOCKING 0x0 ;  /* 0x0000000000007b1d */ /* 0x000fe20000010000 */
[----:B--2---:R-:W-:Y:S02]  /*65c0*/  IADD3 R12, P0, PT, R2, 0x800, RZ ;  /* 0x00000800020c7810 */ /* 0x004fe40007f1e0ff */
[----:B------:R-:W-:Y:S02]  /*65d0*/  IADD3 R16, P1, PT, R44, 0x800, RZ ;  /* 0x000008002c107810 */ /* 0x000fe40007f3e0ff */
[----:B------:R-:W-:Y:S01]  /*65e0*/  F2FP.BF16.F32.PACK_AB R175, R175, R174 ;  /* 0x000000aeafaf723e */ /* 0x000fe200000010ff */
[----:B------:R-:W-:Y:S01]  /*65f0*/  IMAD.X R13, RZ, RZ, RZ, P0 ;  /* 0x000000ffff0d7224 */ /* 0x000fe200000e06ff */
[----:B------:R-:W-:Y:S01]  /*6600*/  F2FP.BF16.F32.PACK_AB R173, R179, R178 ;  /* 0x000000b2b3ad723e */ /* 0x000fe200000010ff */
[----:B------:R-:W-:Y:S01]  /*6610*/  IMAD.X R17, RZ, RZ, RZ, P1 ;  /* 0x000000ffff117224 */ /* 0x000fe200008e06ff */
[----:B------:R-:W-:Y:S01]  /*6620*/  F2FP.BF16.F32.PACK_AB R51, R51, R50 ;  /* 0x000000323333723e */ /* 0x000fe200000010ff */
[----:B------:R-:W-:Y:S01]  /*6630*/  BSSY.RECONVERGENT B0, `(.L_x_80) ;  /* 0x000001f000007945 */ /* 0x000fe20003800200 */
[----:B------:R-:W-:-:S02]  /*6640*/  MOV R12, R12 ;  /* 0x0000000c000c7202 */ /* 0x000fc40000000f00 */
[----:B------:R-:W-:Y:S02]  /*6650*/  F2FP.BF16.F32.PACK_AB R172, R177, R176 ;  /* 0x000000b0b1ac723e */ /* 0x000fe400000010ff */
[----:B------:R-:W-:Y:S02]  /*6660*/  F2FP.BF16.F32.PACK_AB R174, R85, R84 ;  /* 0x0000005455ae723e */ /* 0x000fe400000010ff */
[----:B------:R-:W-:Y:S02]  /*6670*/  F2FP.BF16.F32.PACK_AB R49, R27, R26 ;  /* 0x0000001a1b31723e */ /* 0x000fe400000010ff */
[----:B------:R-:W-:Y:S02]  /*6680*/  MOV R16, R16 ;  /* 0x0000001000107202 */ /* 0x000fe40000000f00 */
        /* <DEDUP_REMOVED lines=16> */
.L_x_82:
        /* <DEDUP_REMOVED lines=9> */
.L_x_81:
[----:B------:R-:W-:Y:S05]  /*6820*/  BSYNC.RECONVERGENT B0 ;  /* 0x0000000000007941 */ /* 0x000fea0003800200 */
.L_x_80:
[----:B------:R-:W-:Y:S01]  /*6830*/  BAR.SYNC.DEFER_BLOCKING 0x0 ;  /* 0x0000000000007b1d */ /* 0x000fe20000010000 */
[----:B------:R-:W-:Y:S02]  /*6840*/  F2FP.BF16.F32.PACK_AB R20, R141, R140 ;  /* 0x0000008c8d14723e */ /* 0x000fe400000010ff */
[----:B------:R-:W-:Y:S02]  /*6850*/  F2FP.BF16.F32.PACK_AB R21, R143, R142 ;  /* 0x0000008e8f15723e */ /* 0x000fe400000010ff */
[----:B------:R-:W-:Y:S01]  /*6860*/  F2FP.BF16.F32.PACK_AB R22, R25, R24 ;  /* 0x000000181916723e */ /* 0x000fe200000010ff */
[----:B------:R-:W-:Y:S01]  /*6870*/  BSSY.RECONVERGENT B0, `(.L_x_83) ;  /* 0x000001d000007945 */ /* 0x000fe20003800200 */
[----:B------:R-:W-:Y:S02]  /*6880*/  F2FP.BF16.F32.PACK_AB R23, R55, R54 ;  /* 0x000000363717723e */ /* 0x000fe400000010ff */
[----:B------:R-:W-:Y:S02]  /*6890*/  F2FP.BF16.F32.PACK_AB R24, R149, R148 ;  /* 0x000000949518723e */ /* 0x000fe400000010ff */
[----:B------:R-:W-:-:S02]  /*68a0*/  F2FP.BF16.F32.PACK_AB R25, R151, R150 ;  /* 0x000000969719723e */ /* 0x000fc400000010ff */
[----:B------:R-:W-:Y:S02]  /*68b0*/  F2FP.BF16.F32.PACK_AB R26, R79, R78 ;  /* 0x0000004e4f1a723e */ /* 0x000fe400000010ff */
[----:B------:R-:W-:Y:S01]  /*68c0*/  F2FP.BF16.F32.PACK_AB R27, R59, R58 ;  /* 0x0000003a3b1b723e */ /* 0x000fe200000010ff */
[----:B------:R3:W-:Y:S04]  /*68d0*/  STSM.16.M88.4 [R36], R20 ;  /* 0x0000001424007844 */ /* 0x0007e80000000200 */
[----:B------:R3:W-:Y:S01]  /*68e0*/  STSM.16.M88.4 [R37], R24 ;  /* 0x0000001825007844 */ /* 0x0007e20000000200 */
[----:B------:R4:W-:Y:S06]  /*68f0*/  MEMBAR.ALL.CTA ;  /* 0x0000000000007992 */ /* 0x0009ec0000008000 */
[----:B----4-:R-:W4:Y:S02]  /*6900*/  FENCE.VIEW.ASYNC.S ;  /* 0x00000000000073c6 */ /* 0x010f240000000000 */
[----:B----4-:R-:W-:Y:S06]  /*6910*/  BAR.SYNC.DEFER_BLOCKING 0x0 ;  /* 0x0000000000007b1d */ /* 0x010fec0000010000 */
[----:B------:R-:W-:Y:S05]  /*6920*/  @P2 BRA `(.L_x_84) ;  /* 0x0000000000442947 */ /* 0x000fea0003800000 */
[----:B------:R-:W4:Y:S01]  /*6930*/  LDCU.64 UR8, c[0x0][0x348] ;  /* 0x00006900ff0877ac */ /* 0x000f220008000a00 */
[----:B------:R-:W-:Y:S01]  /*6940*/  R2UR UR20, R97 ;  /* 0x00000000611472ca */ /* 0x000fe200000e0000 */
[----:B--2---:R-:W-:Y:S01]  /*6950*/  VIADD R12, R0, 0x80 ;  /* 0x00000080000c7836 */ /* 0x004fe20000000000 */
[----:B------:R-:W-:Y:S01]  /*6960*/  PLOP3.LUT P1, PT, PT, PT, PT, 0x80, 0x8 ;  /* 0x000000000008781c */ /* 0x000fe20003f2f070 */
[----:B------:R-:W-:Y:S01]  /*6970*/  UMOV UR17, 0x60 ;  /* 0x0000006000117882 */ /* 0x000fe20000000000 */
[----:B------:R-:W-:Y:S01]  /*6980*/  UMOV UR18, URZ ;  /* 0x000000ff00127c82 */ /* 0x000fe20008000000 */
[----:B----4-:R-:W-:-:S04]  /*6990*/  UIADD3 UR8, UP0, UPT, UR8, 0x180, URZ ;  /* 0x0000018008087890 */ /* 0x010fc8000ff1e0ff */
[----:B------:R-:W-:-:S12]  /*69a0*/  UIADD3.X UR9, UPT, UPT, URZ, UR9, URZ, UP0, !UPT ;  /* 0x00000009ff097290 */ /* 0x000fd800087fe4ff */
.L_x_85:
        /* <DEDUP_REMOVED lines=9> */
.L_x_84:
[----:B------:R-:W-:Y:S05]  /*6a40*/  BSYNC.RECONVERGENT B0 ;  /* 0x0000000000007941 */ /* 0x000fea0003800200 */
.L_x_83:
[----:B------:R-:W-:Y:S01]  /*6a50*/  BAR.SYNC.DEFER_BLOCKING 0x0 ;  /* 0x0000000000007b1d */ /* 0x000fe20000010000 */
[----:B------:R-:W-:Y:S01]  /*6a60*/  IMAD.MOV.U32 R5, RZ, RZ, RZ ;  /* 0x000000ffff057224 */ /* 0x000fe200078e00ff */
[----:B------:R-:W-:Y:S01]  /*6a70*/  F2FP.BF16.F32.PACK_AB R167, R167, R166 ;  /* 0x000000a6a7a7723e */ /* 0x000fe200000010ff */
[----:B------:R-:W-:Y:S01]  /*6a80*/  IMAD.MOV.U32 R9, RZ, RZ, RZ ;  /* 0x000000ffff097224 */ /* 0x000fe200078e00ff */
[----:B------:R-:W-:Y:S01]  /*6a90*/  F2FP.BF16.F32.PACK_AB R165, R171, R170 ;  /* 0x000000aaaba5723e */ /* 0x000fe200000010ff */
[----:B------:R-:W-:Y:S01]  /*6aa0*/  VIADD R44, R44, 0x800 ;  /* 0x000008002c2c7836 */ /* 0x000fe20000000000 */
[----:B------:R-:W-:Y:S01]  /*6ab0*/  F2FP.BF16.F32.PACK_AB R155, R155, R154 ;  /* 0x0000009a9b9b723e */ /* 0x000fe200000010ff */
[----:B------:R-:W-:Y:S01]  /*6ac0*/  BSSY.RECONVERGENT B0, `(.L_x_86) ;  /* 0x0000020000007945 */ /* 0x000fe20003800200 */
[----:B---3--:R-:W-:Y:S01]  /*6ad0*/  MOV R20, R4 ;  /* 0x0000000400147202 */ /* 0x008fe20000000f00 */
[----:B------:R-:W-:Y:S01]  /*6ae0*/  VIADD R2, R2, 0x800 ;  /* 0x0000080002027836 */ /* 0x000fe20000000000 */
[----:B------:R-:W-:-:S02]  /*6af0*/  F2FP.BF16.F32.PACK_AB R164, R169, R168 ;  /* 0x000000a8a9a4723e */ /* 0x000fc400000010ff */
        /* <DEDUP_REMOVED lines=13> */
[----:B------:R-:W-:Y:S01]  /*6bd0*/  VIADD R4, R0, 0x480 ;  /* 0x0000048000047836 */ /* 0x000fe20000000000 */
[----:B------:R-:W-:Y:S01]  /*6be0*/  PLOP3.LUT P1, PT, PT, PT, PT, 0x80, 0x8 ;  /* 0x000000000008781c */ /* 0x000fe20003f2f070 */
[----:B------:R-:W-:Y:S01]  /*6bf0*/  UMOV UR17, 0x80 ;  /* 0x0000008000117882 */ /* 0x000fe20000000000 */
[----:B------:R-:W-:Y:S01]  /*6c00*/  UMOV UR18, URZ ;  /* 0x000000ff00127c82 */ /* 0x000fe20008000000 */
[----:B----4-:R-:W-:-:S04]  /*6c10*/  UIADD3 UR8, UP0, UPT, UR8, 0x180, URZ ;  /* 0x0000018008087890 */ /* 0x010fc8000ff1e0ff */
[----:B------:R-:W-:-:S12]  /*6c20*/  UIADD3.X UR9, UPT, UPT, URZ, UR9, URZ, UP0, !UPT ;  /* 0x00000009ff097290 */ /* 0x000fd800087fe4ff */
.L_x_88:
[----:B------:R-:W-:Y:S02]  /*6c30*/  PLOP3.LUT P0, PT, P0, P1, PT, 0xf2, 0x2f ;  /* 0x00000000002f781c */ /* 0x000fe40000703e72 */
[----:B------:R-:W-:Y:S01]  /*6c40*/  @P1 R2UR P0, UR16, R4 ;  /* 0x00000000041012ca */ /* 0x000fe20000000000 */
[----:B------:R-:W-:-:S07]  /*6c50*/  UMOV UR19, UR12 ;  /* 0x0000000c00137c82 */ /* 0x000fce0008000000 */
[----:B------:R-:W-:Y:S02]  /*6c60*/  @P1 PLOP3.LUT P1, PT, P0, PT, PT, 0x80, 0x8 ;  /* 0x000000000008181c */ /* 0x000fe4000072f070 */
[----:B------:R-:W-:-:S03]  /*6c70*/  PLOP3.LUT P0, PT, PT, PT, PT, 0x80, 0x8 ;  /* 0x000000000008781c */ /* 0x000fc60003f0f070 */
[----:B------:R4:W-:Y:S08]  /*6c80*/  UTMASTG.4D [UR16], [UR8], desc[URZ] ;  /* 0x0000ff10080073b5 */ /* 0x0009f00008019000 */
[----:B----4-:R-:W-:Y:S05]  /*6c90*/  @P1 BRA.U.ANY `(.L_x_88) ;  /* 0xfffffffd00e41947 */ /* 0x010fea000393ffff */
[----:B------:R0:W-:Y:S01]  /*6ca0*/  UTMACMDFLUSH ;  /* 0x00000000000079b7 */ /* 0x0001e20000000000 */
[----:B------:R-:W-:-:S04]  /*6cb0*/  DEPBAR.LE SB0, 0x2 ;  /* 0x000080800000791a */ /* 0x000fc80000000000 */
.L_x_87:
[----:B------:R-:W-:Y:S05]  /*6cc0*/  BSYNC.RECONVERGENT B0 ;  /* 0x0000000000007941 */ /* 0x000fea0003800200 */
.L_x_86:
[----:B------:R-:W-:Y:S01]  /*6cd0*/  BAR.SYNC.DEFER_BLOCKING 0x0 ;  /* 0x0000000000007b1d */ /* 0x000fe20000010000 */
[----:B------:R-:W-:Y:S01]  /*6ce0*/  IMAD.MOV.U32 R3, RZ, RZ, RZ ;  /* 0x000000ffff037224 */ /* 0x000fe200078e00ff */
[----:B------:R-:W-:Y:S01]  /*6cf0*/  F2FP.BF16.F32.PACK_AB R159, R159, R158 ;  /* 0x0000009e9f9f723e */ /* 0x000fe200000010ff */
[----:B------:R-:W-:Y:S01]  /*6d00*/  IMAD.MOV.U32 R45, RZ, RZ, RZ ;  /* 0x000000ffff2d7224 */ /* 0x000fe200078e00ff */
[----:B------:R-:W-:Y:S02]  /*6d10*/  F2FP.BF16.F32.PACK_AB R157, R163, R162 ;  /* 0x000000a2a39d723e */ /* 0x000fe400000010ff */
[----:B------:R-:W-:Y:S01]  /*6d20*/  F2FP.BF16.F32.PACK_AB R71, R71, R70 ;  /* 0x000000464747723e */ /* 0x000fe200000010ff */
[----:B------:R-:W-:Y:S01]  /*6d30*/  BSSY.RECONVERGENT B0, `(.L_x_89) ;  /* 0x000001f000007945 */ /* 0x000fe20003800200 */
[----:B------:R-:W-:Y:S02]  /*6d40*/  MOV R2, R2 ;  /* 0x0000000200027202 */ /* 0x000fe40000000f00 */
        /* <DEDUP_REMOVED lines=9> */
[----:B-----5:R-:W5:Y:S02]  /*6de0*/  FENCE.VIEW.ASYNC.S ;  /* 0x00000000000073c6 */ /* 0x020f640000000000 */
[----:B-----5:R-:W-:Y:S06]  /*6df0*/  BAR.SYNC.DEFER_BLOCKING 0x0 ;  /* 0x0000000000007b1d */ /* 0x020fec0000010000 */
[----:B------:R-:W-:Y:S05]  /*6e00*/  @P2 BRA `(.L_x_90) ;  /* 0x0000000000442947 */ /* 0x000fea0003800000 */
[----:B------:R-:W5:Y:S01]  /*6e10*/  LDCU.64 UR8, c[0x0][0x348] ;  /* 0x00006900ff0877ac */ /* 0x000f620008000a00 */
[----:B------:R-:W-:Y:S01]  /*6e20*/  R2UR UR20, R97 ;  /* 0x00000000611472ca */ /* 0x000fe200000e0000 */
[----:B----4-:R-:W-:Y:S01]  /*6e30*/  VIADD R2, R0, 0x880 ;  /* 0x0000088000027836 */ /* 0x010fe20000000000 */
[----:B------:R-:W-:Y:S01]  /*6e40*/  PLOP3.LUT P1, PT, PT, PT, PT, 0x80, 0x8 ;  /* 0x000000000008781c */ /* 0x000fe20003f2f070 */
[----:B------:R-:W-:Y:S01]  /*6e50*/  UMOV UR17, 0xa0 ;  /* 0x000000a000117882 */ /* 0x000fe20000000000 */
[----:B------:R-:W-:Y:S01]  /*6e60*/  UMOV UR18, URZ ;  /* 0x000000ff00127c82 */ /* 0x000fe20008000000 */
[----:B-----5:R-:W-:-:S04]  /*6e70*/  UIADD3 UR8, UP0, UPT, UR8, 0x180, URZ ;  /* 0x0000018008087890 */ /* 0x020fc8000ff1e0ff */
[----:B------:R-:W-:-:S12]  /*6e80*/  UIADD3.X UR9, UPT, UPT, URZ, UR9, URZ, UP0, !UPT ;  /* 0x00000009ff097290 */ /* 0x000fd800087fe4ff */
.L_x_91:
        /* <DEDUP_REMOVED lines=9> */
.L_x_90:
[----:B------:R-:W-:Y:S05]  /*6f20*/  BSYNC.RECONVERGENT B0 ;  /* 0x0000000000007941 */ /* 0x000fea0003800200 */
.L_x_89:
[----:B------:R-:W-:Y:S01]  /*6f30*/  BAR.SYNC.DEFER_BLOCKING 0x0 ;  /* 0x0000000000007b1d */ /* 0x000fe20000010000 */
[----:B------:R-:W-:Y:S02]  /*6f40*/  F2FP.BF16.F32.PACK_AB R17, R19, R18 ;  /* 0x000000121311723e */ /* 0x000fe400000010ff */
[----:B--2---:R-:W-:Y:S02]  /*6f50*/  F2FP.BF16.F32.PACK_AB R16, R61, R60 ;  /* 0x0000003c3d10723e */ /* 0x004fe400000010ff */
        /* <DEDUP_REMOVED lines=21> */
.L_x_94:
        /* <DEDUP_REMOVED lines=9> */
.L_x_93:
[----:B------:R-:W-:Y:S05]  /*7140*/  BSYNC.RECONVERGENT B0 ;  /* 0x0000000000007941 */ /* 0x000fea0003800200 */
.L_x_92:
        /* <DEDUP_REMOVED lines=18> */
[----:B------:R-:W-:Y:S01]  /*7270*/  VIADD R0, R0, 0x480 ;  /* 0x0000048000007836 */ /* 0x000fe20000000000 */
[----:B------:R-:W-:Y:S01]  /*7280*/  PLOP3.LUT P1, PT, PT, PT, PT, 0x80, 0x8 ;  /* 0x000000000008781c */ /* 0x000fe20003f2f070 */
[----:B------:R-:W-:Y:S01]  /*7290*/  UMOV UR17, 0xe0 ;  /* 0x000000e000117882 */ /* 0x000fe20000000000 */
[----:B------:R-:W-:Y:S01]  /*72a0*/  UMOV UR18, URZ ;  /* 0x000000ff00127c82 */ /* 0x000fe20008000000 */
[----:B-----5:R-:W-:-:S04]  /*72b0*/  UIADD3 UR8, UP0, UPT, UR8, 0x180, URZ ;  /* 0x0000018008087890 */ /* 0x020fc8000ff1e0ff */
[----:B------:R-:W-:-:S12]  /*72c0*/  UIADD3.X UR9, UPT, UPT, URZ, UR9, URZ, UP0, !UPT ;  /* 0x00000009ff097290 */ /* 0x000fd800087fe4ff */
.L_x_97:
[----:B------:R-:W-:Y:S02]  /*72d0*/  PLOP3.LUT P0, PT, P0, P1, PT, 0xf2, 0x2f ;  /* 0x00000000002f781c */ /* 0x000fe40000703e72 */
[----:B------:R-:W-:Y:S01]  /*72e0*/  @P1 R2UR P0, UR16, R0 ;  /* 0x00000000001012ca */ /* 0x000fe20000000000 */
[----:B------:R-:W-:-:S07]  /*72f0*/  UMOV UR19, UR12 ;  /* 0x0000000c00137c82 */ /* 0x000fce0008000000 */
[----:B------:R-:W-:Y:S02]  /*7300*/  @P1 PLOP3.LUT P1, PT, P0, PT, PT, 0x80, 0x8 ;  /* 0x000000000008181c */ /* 0x000fe4000072f070 */
[----:B------:R-:W-:-:S03]  /*7310*/  PLOP3.LUT P0, PT, PT, PT, PT, 0x80, 0x8 ;  /* 0x000000000008781c */ /* 0x000fc60003f0f070 */
[----:B------:R1:W-:Y:S08]  /*7320*/  UTMASTG.4D [UR16], [UR8], desc[URZ] ;  /* 0x0000ff10080073b5 */ /* 0x0003f00008019000 */
[----:B-1----:R-:W-:Y:S05]  /*7330*/  @P1 BRA.U.ANY `(.L_x_97) ;  /* 0xfffffffd00e41947 */ /* 0x002fea000393ffff */
[----:B------:R0:W-:Y:S01]  /*7340*/  UTMACMDFLUSH ;  /* 0x00000000000079b7 */ /* 0x0001e20000000000 */
[----:B------:R-:W-:-:S04]  /*7350*/  DEPBAR.LE SB0, 0x2 ;  /* 0x000080800000791a */ /* 0x000fc80000000000 */
.L_x_96:
[----:B------:R-:W-:Y:S05]  /*7360*/  BSYNC.RECONVERGENT B0 ;  /* 0x0000000000007941 */ /* 0x000fea0003800200 */
.L_x_95:
[----:B------:R-:W-:Y:S06]  /*7370*/  BAR.SYNC.DEFER_BLOCKING 0x0 ;  /* 0x0000000000007b1d */ /* 0x000fec0000010000 */
[----:B------:R-:W-:Y:S05]  /*7380*/  EXIT ;  /* 0x000000000000794d */ /* 0x000fea0003800000 */
.L_x_4:
[----:B------:R-:W-:Y:S02]  /*7390*/  IMAD.MOV.U32 R4, RZ, RZ, -0x80000000 ;  /* 0x80000000ff047424 */ /* 0x000fe400078e00ff */
[----:B--2---:R-:W-:-:S04]  /*73a0*/  IMAD.MOV.U32 R5, RZ, RZ, -0x80000000 ;  /* 0x80000000ff057424 */ /* 0x004fc800078e00ff */
[----:B------:R2:W3:Y:S03]  /*73b0*/  SYNCS.PHASECHK.TRANS64.TRYWAIT P0, [R9+URZ+0x28], R5 ;  /* 0x00002805090075a7 */ /* 0x0004e600080011ff */
[----:B---3--:R-:W-:Y:S05]  /*73c0*/  @!P0 NANOSLEEP.SYNCS 0x989680 ;  /* 0x009896800000895d */ /* 0x008fea0003900000 */
[----:B------:R-:W3:Y:S02]  /*73d0*/  @!P0 SYNCS.PHASECHK.TRANS64 P0, [R9+URZ+0x28], R5 ;  /* 0x00002805090085a7 */ /* 0x000ee400080010ff */
[----:B---3--:R-:W-:Y:S05]  /*73e0*/  @!P0 BRA `(.L_x_4) ;  /* 0xfffffffc00e88947 */ /* 0x008fea000383ffff */
[----:B------:R-:W-:Y:S05]  /*73f0*/  BRA `(.L_x_98) ;  /* 0xffffff90008c7947 */ /* 0x000fea000383ffff */
.L_x_37:
[----:B------:R-:W-:Y:S02]  /*7400*/  IMAD.MOV.U32 R4, RZ, RZ, -0x80000000 ;  /* 0x80000000ff047424 */ /* 0x000fe400078e00ff */
[----:B--2---:R-:W-:-:S04]  /*7410*/  IMAD.MOV.U32 R5, RZ, RZ, -0x80000000 ;  /* 0x80000000ff057424 */ /* 0x004fc800078e00ff */
[----:B------:R2:W4:Y:S03]  /*7420*/  SYNCS.PHASECHK.TRANS64.TRYWAIT P0, [R9+URZ+0x8], R5 ;  /* 0x00000805090075a7 */ /* 0x00052600080011ff */
[----:B----4-:R-:W-:Y:S05]  /*7430*/  @!P0 NANOSLEEP.SYNCS 0x989680 ;  /* 0x009896800000895d */ /* 0x010fea0003900000 */
[----:B------:R-:W4:Y:S02]  /*7440*/  @!P0 SYNCS.PHASECHK.TRANS64 P0, [R9+URZ+0x8], R5 ;  /* 0x00000805090085a7 */ /* 0x000f2400080010ff */
[----:B----4-:R-:W-:Y:S05]  /*7450*/  @!P0 BRA `(.L_x_37) ;  /* 0xfffffffc00e88947 */ /* 0x010fea000383ffff */
[----:B------:R-:W-:Y:S05]  /*7460*/  BRA `(.L_x_99) ;  /* 0xffffffac00907947 */ /* 0x000fea000383ffff */
.L_x_43:
[----:B-1----:R1:W4:Y:S02]  /*7470*/  SYNCS.PHASECHK.TRANS64.TRYWAIT P3, [R0+URZ+0x20], RZ ;  /* 0x000020ff000075a7 */ /* 0x00232400080611ff */
[----:B----4-:R-:W-:Y:S05]  /*7480*/  @!P3 NANOSLEEP.SYNCS 0x989680 ;  /* 0x009896800000b95d */ /* 0x010fea0003900000 */
[----:B------:R-:W4:Y:S02]  /*7490*/  @!P3 SYNCS.PHASECHK.TRANS64 P3, [R0+URZ+0x20], RZ ;  /* 0x000020ff0000b5a7 */ /* 0x000f2400080610ff */
[----:B----4-:R-:W-:Y:S05]  /*74a0*/  @!P3 BRA `(.L_x_43) ;  /* 0xfffffffc00f0b947 */ /* 0x010fea000383ffff */
[----:B------:R-:W-:Y:S05]  /*74b0*/  BRA `(.L_x_42) ;  /* 0xffffffb400fc7947 */ /* 0x000fea000383ffff */
.L_x_47:
[----:B------:R-:W-:-:S07]  /*74c0*/  IMAD.MOV.U32 R29, RZ, RZ, R28 ;  /* 0x000000ffff1d7224 */ /* 0x000fce00078e001c */
.L_x_100:
[----:B-1----:R1:W3:Y:S02]  /*74d0*/  SYNCS.PHASECHK.TRANS64.TRYWAIT P0, [R3+URZ], R29 ;  /* 0x0000001d030075a7 */ /* 0x0022e400080011ff */
[----:B---3--:R-:W-:Y:S05]  /*74e0*/  @!P0 NANOSLEEP.SYNCS 0x989680 ;  /* 0x009896800000895d */ /* 0x008fea0003900000 */
[----:B------:R-:W3:Y:S02]  /*74f0*/  @!P0 SYNCS.PHASECHK.TRANS64 P0, [R3+URZ], R29 ;  /* 0x0000001d030085a7 */ /* 0x000ee400080010ff */
[----:B---3--:R-:W-:Y:S05]  /*7500*/  @!P0 BRA `(.L_x_100) ;  /* 0xfffffffc00f08947 */ /* 0x008fea000383ffff */
[----:B------:R-:W-:Y:S05]  /*7510*/  BRA `(.L_x_46) ;  /* 0xffffffb800f47947 */ /* 0x000fea000383ffff */
.L_x_51:
[----:B------:R-:W-:-:S07]  /*7520*/  IMAD.MOV.U32 R29, RZ, RZ, R28 ;  /* 0x000000ffff1d7224 */ /* 0x000fce00078e001c */
.L_x_101:
[----:B-1----:R1:W3:Y:S02]  /*7530*/  SYNCS.PHASECHK.TRANS64.TRYWAIT P0, [R31+URZ+0x18], R29 ;  /* 0x0000181d1f0075a7 */ /* 0x0022e400080011ff */
[----:B---3--:R-:W-:Y:S05]  /*7540*/  @!P0 NANOSLEEP.SYNCS 0x989680 ;  /* 0x009896800000895d */ /* 0x008fea0003900000 */
[----:B------:R-:W3:Y:S02]  /*7550*/  @!P0 SYNCS.PHASECHK.TRANS64 P0, [R31+URZ+0x18], R29 ;  /* 0x0000181d1f0085a7 */ /* 0x000ee400080010ff */
[----:B---3--:R-:W-:Y:S05]  /*7560*/  @!P0 BRA `(.L_x_101) ;  /* 0xfffffffc00f08947 */ /* 0x008fea000383ffff */
[----:B------:R-:W-:Y:S05]  /*7570*/  BRA `(.L_x_102) ;  /* 0xffffffbc00047947 */ /* 0x000fea000383ffff */
.L_x_59:
[----:B------:R-:W-:-:S07]  /*7580*/  IMAD.MOV.U32 R212, RZ, RZ, R213 ;  /* 0x000000ffffd47224 */ /* 0x000fce00078e00d5 */
.L_x_103:
[----:B-1----:R1:W2:Y:S02]  /*7590*/  SYNCS.PHASECHK.TRANS64.TRYWAIT P0, [R0+URZ+0x8], R213 ;  /* 0x000008d5000075a7 */ /* 0x0022a400080011ff */
[----:B--2---:R-:W-:Y:S05]  /*75a0*/  @!P0 NANOSLEEP.SYNCS 0x989680 ;  /* 0x009896800000895d */ /* 0x004fea0003900000 */
[----:B------:R-:W2:Y:S02]  /*75b0*/  @!P0 SYNCS.PHASECHK.TRANS64 P0, [R0+URZ+0x8], R213 ;  /* 0x000008d5000085a7 */ /* 0x000ea400080010ff */
[----:B--2---:R-:W-:Y:S05]  /*75c0*/  @!P0 BRA `(.L_x_103) ;  /* 0xfffffffc00f08947 */ /* 0x004fea000383ffff */
[----:B------:R-:W-:Y:S05]  /*75d0*/  BRA `(.L_x_104) ;  /* 0xffffffc8007c7947 */ /* 0x000fea000383ffff */
.L_x_66:
[----:B------:R-:W-:Y:S01]  /*75e0*/  BSSY B1, `(.L_x_105) ;  /* 0x0000008000017945 */ /* 0x000fe20003800000 */
[----:B------:R-:W-:Y:S02]  /*75f0*/  IMAD.MOV.U32 R220, RZ, RZ, R33 ;  /* 0x000000ffffdc7224 */ /* 0x000fe400078e0021 */
[----:B------:R-:W-:Y:S02]  /*7600*/  IMAD.MOV.U32 R221, RZ, RZ, 0x2 ;  /* 0x00000002ffdd7424 */ /* 0x000fe400078e00ff */
[----:B------:R-:W-:Y:S02]  /*7610*/  IMAD.MOV.U32 R222, RZ, RZ, 0x1f ;  /* 0x0000001fffde7424 */ /* 0x000fe400078e00ff */
[----:B------:R-:W-:-:S07]  /*7620*/  IMAD.MOV.U32 R217, RZ, RZ, 0xf ;  /* 0x0000000fffd97424 */ /* 0x000fce00078e00ff */
[----:B------:R-:W-:Y:S05]  /*7630*/  WARPSYNC.COLLECTIVE R217, `(.L_x_106) ;  /* 0x00000000d9087348 */ /* 0x000fea0003c00000 */
[----:B------:R1:W2:Y:S02]  /*7640*/  SHFL.BFLY P3, R219, R220, R221, R222 ;  /* 0x0c0000dddcdb7389 */ /* 0x0002a400000600de */
[----:B-12---:R-:W-:Y:S05]  /*7650*/  ENDCOLLECTIVE ;  /* 0x000000000000791b */ /* 0x006fea0003800000 */
.L_x_106:
[----:B------:R-:W-:Y:S05]  /*7660*/  BSYNC B1 ;  /* 0x0000000000017941 */ /* 0x000fea0003800000 */
.L_x_105:
[----:B------:R-:W-:Y:S02]  /*7670*/  IMAD.MOV.U32 R212, RZ, RZ, R219 ;  /* 0x000000ffffd47224 */ /* 0x000fe400078e00db */
[----:B------:R-:W-:Y:S02]  /*7680*/  IMAD.MOV.U32 R221, RZ, RZ, 0x1 ;  /* 0x00000001ffdd7424 */ /* 0x000fe400078e00ff */
[----:B------:R-:W-:Y:S01]  /*7690*/  IMAD.MOV.U32 R222, RZ, RZ, 0x1f ;  /* 0x0000001fffde7424 */ /* 0x000fe200078e00ff */
[----:B------:R-:W-:Y:S01]  /*76a0*/  FMNMX R209, R33, R212, !PT ;  /* 0x000000d421d17209 */ /* 0x000fe20007800000 */
[----:B------:R-:W-:-:S04]  /*76b0*/  IMAD.MOV.U32 R217, RZ, RZ, 0xf ;  /* 0x0000000fffd97424 */ /* 0x000fc800078e00ff */
[----:B------:R-:W-:-:S07]  /*76c0*/  IMAD.MOV.U32 R220, RZ, RZ, R209 ;  /* 0x000000ffffdc7224 */ /* 0x000fce00078e00d1 */
[----:B------:R-:W-:Y:S05]  /*76d0*/  WARPSYNC.COLLECTIVE R217, `(.L_x_107) ;  /* 0x00000000d9087348 */ /* 0x000fea0003c00000 */
[----:B------:R1:W2:Y:S02]  /*76e0*/  SHFL.BFLY P3, R219, R220, R221, R222 ;  /* 0x0c0000dddcdb7389 */ /* 0x0002a400000600de */
[----:B-12---:R-:W-:Y:S05]  /*76f0*/  ENDCOLLECTIVE ;  /* 0x000000000000791b */ /* 0x006fea0003800000 */
.L_x_107:
[----:B------:R-:W-:Y:S02]  /*7700*/  IMAD.MOV.U32 R221, RZ, RZ, 0x2 ;  /* 0x00000002ffdd7424 */ /* 0x000fe400078e00ff */
[----:B------:R-:W-:-:S05]  /*7710*/  IMAD.MOV.U32 R212, RZ, RZ, R219 ;  /* 0x000000ffffd47224 */ /* 0x000fca00078e00db */
[----:B------:R-:W-:-:S04]  /*7720*/  FMNMX R209, R209, R212, !PT ;  /* 0x000000d4d1d17209 */ /* 0x000fc80007800000 */
        /* <DEDUP_REMOVED lines=31> */
[----:B--2---:R-:W-:-:S04]  /*7920*/  FADD R215, R33, R216 ;  /* 0x000000d821d77221 */ /* 0x004fc80000000000 */
[----:B---3--:R-:W-:-:S04]  /*7930*/  FADD R214, R28, R215 ;  /* 0x000000d71cd67221 */ /* 0x008fc80000000000 */
[----:B-1----:R-:W-:-:S04]  /*7940*/  FADD R214, R29, R214 ;  /* 0x000000d61dd67221 */ /* 0x002fc80000000000 */
[----:B------:R-:W-:-:S07]  /*7950*/  IMAD.MOV.U32 R220, RZ, RZ, R214 ;  /* 0x000000ffffdc7224 */ /* 0x000fce00078e00d6 */
[----:B------:R-:W-:Y:S05]  /*7960*/  WARPSYNC.COLLECTIVE R217, `(.L_x_108) ;  /* 0x00000000d9087348 */ /* 0x000fea0003c00000 */
[----:B------:R1:W2:Y:S02]  /*7970*/  SHFL.BFLY P3, R219, R220, R221, R222 ;  /* 0x0c0000dddcdb7389 */ /* 0x0002a400000600de */
[----:B-12---:R-:W-:Y:S05]  /*7980*/  ENDCOLLECTIVE ;  /* 0x000000000000791b */ /* 0x006fea0003800000 */
.L_x_108:
[----:B------:R-:W-:Y:S02]  /*7990*/  IMAD.MOV.U32 R221, RZ, RZ, 0x1 ;  /* 0x00000001ffdd7424 */ /* 0x000fe400078e00ff */
[----:B------:R-:W-:-:S04]  /*79a0*/  IMAD.MOV.U32 R215, RZ, RZ, R219 ;  /* 0x000000ffffd77224 */ /* 0x000fc800078e00db */
[----:B------:R-:W-:-:S04]  /*79b0*/  FADD R215, R214, R215 ;  /* 0x000000d7d6d77221 */ /* 0x000fc80000000000 */
[----:B------:R-:W-:-:S07]  /*79c0*/  IMAD.MOV.U32 R220, RZ, RZ, R215 ;  /* 0x000000ffffdc7224 */ /* 0x000fce00078e00d7 */
[----:B------:R-:W-:Y:S05]  /*79d0*/  WARPSYNC.COLLECTIVE R217, `(.L_x_109) ;  /* 0x00000000d9087348 */ /* 0x000fea0003c00000 */
[----:B------:R1:W2:Y:S02]  /*79e0*/  SHFL.BFLY P3, R219, R220, R221, R222 ;  /* 0x0c0000dddcdb7389 */ /* 0x0002a400000600de */
[----:B-12---:R-:W-:Y:S05]  /*79f0*/  ENDCOLLECTIVE ;  /* 0x000000000000791b */ /* 0x006fea0003800000 */
.L_x_109:
[----:B------:R-:W-:Y:S01]  /*7a00*/  IMAD.MOV.U32 R216, RZ, RZ, R219 ;  /* 0x000000ffffd87224 */ /* 0x000fe200078e00db */
[----:B------:R-:W-:Y:S06]  /*7a10*/  BRA `(.L_x_110) ;  /* 0xffffffd000107947 */ /* 0x000fec000383ffff */
.L_x_70:
[----:B------:R-:W-:-:S07]  /*7a20*/  IMAD.MOV.U32 R212, RZ, RZ, R213 ;  /* 0x000000ffffd47224 */ /* 0x000fce00078e00d5 */
.L_x_111:
[----:B-1----:R1:W2:Y:S02]  /*7a30*/  SYNCS.PHASECHK.TRANS64.TRYWAIT P0, [R0+URZ+0x10], R213 ;  /* 0x000010d5000075a7 */ /* 0x0022a400080011ff */
[----:B--2---:R-:W-:Y:S05]  /*7a40*/  @!P0 NANOSLEEP.SYNCS 0x989680 ;  /* 0x009896800000895d */ /* 0x004fea0003900000 */
[----:B------:R-:W2:Y:S02]  /*7a50*/  @!P0 SYNCS.PHASECHK.TRANS64 P0, [R0+URZ+0x10], R213 ;  /* 0x000010d5000085a7 */ /* 0x000ea400080010ff */
[----:B--2---:R-:W-:Y:S05]  /*7a60*/  @!P0 BRA `(.L_x_111) ;  /* 0xfffffffc00f08947 */ /* 0x004fea000383ffff */
[----:B------:R-:W-:Y:S05]  /*7a70*/  BRA `(.L_x_69) ;  /* 0xffffffd400387947 */ /* 0x000fea000383ffff */
.L_x_112:
[----:B------:R-:W-:-:S00]  /*7a80*/  BRA `(.L_x_112) ;  /* 0xfffffffc00fc7947 */ /* 0x000fc0000383ffff */
[----:B------:R-:W-:-:S00]  /*7a90*/  NOP ;  /* 0x0000000000007918 */ /* 0x000fc00000000000 */
        /* <DEDUP_REMOVED lines=14> */
.L_x_113:


//--------------------- .nv.shared.kernel_cutlass_kernel_cudnnnative_sparse_attentionselectionNSA_select_attn_fwd_hmmaHopperSelectAttentionFwd_object_at__CopyAtom_ThrID10_TVLayoutSrc112801_TVLayoutDst112801_Valuetypebf16_t_0 --------------------------
	.section	.nv.shared.kernel_cutlass_kernel_cudnnnative_sparse_attentionselectionNSA_select_attn_fwd_hmmaHopperSelectAttentionFwd_object_at__CopyAtom_ThrID10_TVLayoutSrc112801_TVLayoutDst112801_Valuetypebf16_t_0,"aw",@nobits
	.sectionflags	@""
	.align	1024
	.zero		1024


//--------------------- .nv.shared.reserved.0     --------------------------
	.section	.nv.shared.reserved.0,"aw",@nobits
	.weak		__nv_reservedSMEM_offset_0_alias
	.size		__nv_reservedSMEM_offset_0_alias, 0, 64
	.other		__nv_reservedSMEM_offset_0_alias,@"STO_CUDA_RESERVED_SHARED STV_DEFAULT"
__nv_reservedSMEM_offset_0_alias:
	.zero		0
	.zero		64


//--------------------- .nv.constant0.kernel_cutlass_kernel_cudnnnative_sparse_attentionselectionNSA_select_attn_fwd_hmmaHopperSelectAttentionFwd_object_at__CopyAtom_ThrID10_TVLayoutSrc112801_TVLayoutDst112801_Valuetypebf16_t_0 --------------------------
	.section	.nv.constant0.kernel_cutlass_kernel_cudnnnative_sparse_attentionselectionNSA_select_attn_fwd_hmmaHopperSelectAttentionFwd_object_at__CopyAtom_ThrID10_TVLayoutSrc112801_TVLayoutDst112801_Valuetypebf16_t_0,"a",@progbits
	.sectionflags	@""
	.align	4
.nv.constant0.kernel_cutlass_kernel_cudnnnative_sparse_attentionselectionNSA_select_attn_fwd_hmmaHopperSelectAttentionFwd_object_at__CopyAtom_ThrID10_TVLayoutSrc112801_TVLayoutDst112801_Valuetypebf16_t_0:
	.zero		1452


//--------------------- SYMBOLS --------------------------

	.type		.nv.reservedSmem.offset0,@object
	.size		.nv.reservedSmem.offset0,0x4
	.type		.nv.reservedSmem.cap,@object
	.size		.nv.reservedSmem.cap,0x4
